	.target	sm_90a

	.elftype	@"ET_EXEC"


//--------------------- .note.nv.tkinfo           --------------------------
	.section	.note.nv.tkinfo,"",@"SHT_NOTE"
	.sectionflags	@"SHF_NOTE_NV_TKINFO"
	.tkinfo
        /*0018*/ 	.word	0x00000002
        /*0030*/ 	.string	""
        /*0030*/ 	.string	"ptxas"
        /*0030*/ 	.string	"Cuda compilation tools, release 13.0, V13.0.88"
        /*0030*/ 	.string	"Build cuda_13.0.r13.0/compiler.36424714_0"
        /*0030*/ 	.string	"-arch sm_90a -m 64 "



//--------------------- .note.nv.cuinfo           --------------------------
	.section	.note.nv.cuinfo,"",@"SHT_NOTE"
	.sectionflags	@"SHF_NOTE_NV_CUINFO"
        /*0018*/ 	.short	0x0002
        /*001a*/ 	.short	0x005a
        /*001c*/ 	.short	0x0082
	.zero		2


//--------------------- .nv.info                  --------------------------
	.section	.nv.info,"",@"SHT_CUDA_INFO"
	.align	4


	//----- nvinfo : EIATTR_REGCOUNT
	.align		4
        /*0000*/ 	.byte	0x04, 0x2f
        /*0002*/ 	.short	(.L_12 - .L_11)
	.align		4
.L_11:
        /*0004*/ 	.word	index@(_ZN7cutlass6KernelINS_4gemm6kernel15Rank2KUniversalINS1_11threadblock13MmaMultistageINS1_9GemmShapeILi128ELi64ELi16EEENS_9transform11threadblock28PredicatedTileAccessIteratorINS_11MatrixShapeILi128ELi16EEEdNS_6layout11ColumnMajorELi1ENS8_31PitchLinearWarpStripedThreadMapINS_16PitchLinearShapeILi128ELi16EEELi256ENSG_ILi16ELi2EEELi1EEENS_5ArrayIdLi1ELb1EEELb0ENSD_9NoPermuteEEENS9_25RegularTileAccessIteratorISC_dNSD_43ColumnMajorTensorOpMultiplicandCongruous64bELi1ESJ_Li8EEELNS_4arch14CacheOperation4KindE0ENSA_INSB_ILi16ELi64EEEdNSD_8RowMajorELi0ENSF_INSG_ILi64ELi16EEELi256ESI_Li1EEESL_Lb0ESM_EENSO_ISU_dNSD_40RowMajorTensorOpMultiplicandCongruous64bELi0ESX_Li8EEELST_0EdSV_NS4_9MmaPolicyINS1_4warp11MmaTensorOpINS6_ILi32ELi32ELi16EEEdSP_dSZ_dSV_NS12_17MmaTensorOpPolicyINSR_3MmaINS6_ILi8ELi8ELi4EEELi32EdSV_dSE_dSV_NSR_13OpMultiplyAddEEENSB_ILi1ELi1EEEEELi1ELb0EbEENSB_ILi0ELi0EEES1D_Li1EEELi3ELNS1_23SharedMemoryClearOptionE0EbEES1G_NS_8epilogue11threadblock8EpilogueIS7_S1C_Li1ENS1I_27PredicatedTileIteratorBlas3INS1I_26OutputTileOptimalThreadMapINS1I_15OutputTileShapeILi64ELi8ELi4ELi1ELi1EEENS1M_ILi1ELi4ELi1ELi1ELi4EEELi256ELi1ELi64EEEdLNS_8BlasModeE1EEENS1H_4warp24FragmentIteratorTensorOpIS14_S17_dNSK_IdLi2ELb1EEESV_EENS1S_20TileIteratorTensorOpIS14_S17_dSV_EENS1I_18SharedLoadIteratorINS1P_18CompactedThreadMapEdLi8EEENS1H_6thread17LinearCombinationIdLi1EddLNS21_9ScaleType4KindE0ELNS_15FloatRoundStyleE2EdEENSB_ILi0ELi4EEELi1ELi1EEENS4_30GemmIdentityThreadblockSwizzleILi1EEELNS_8FillModeE1ELS1Q_1EEEEEvNT_6ParamsE)
        /*0008*/ 	.word	0x00000099


	//----- nvinfo : EIATTR_FRAME_SIZE
	.align		4
.L_12:
        /*000c*/ 	.byte	0x04, 0x11
        /*000e*/ 	.short	(.L_14 - .L_13)
	.align		4
.L_13:
        /*0010*/ 	.word	index@($__internal_1_$__cuda_sm20_rem_u64)
        /*0014*/ 	.word	0x00000000


	//----- nvinfo : EIATTR_FRAME_SIZE
	.align		4
.L_14:
        /*0018*/ 	.byte	0x04, 0x11
        /*001a*/ 	.short	(.L_16 - .L_15)
	.align		4
.L_15:
        /*001c*/ 	.word	index@($__internal_0_$__cuda_sm20_div_u64)
        /*0020*/ 	.word	0x00000000


	//----- nvinfo : EIATTR_FRAME_SIZE
	.align		4
.L_16:
        /*0024*/ 	.byte	0x04, 0x11
        /*0026*/ 	.short	(.L_18 - .L_17)
	.align		4
.L_17:
        /*0028*/ 	.word	index@(_ZN7cutlass6KernelINS_4gemm6kernel15Rank2KUniversalINS1_11threadblock13MmaMultistageINS1_9GemmShapeILi128ELi64ELi16EEENS_9transform11threadblock28PredicatedTileAccessIteratorINS_11MatrixShapeILi128ELi16EEEdNS_6layout11ColumnMajorELi1ENS8_31PitchLinearWarpStripedThreadMapINS_16PitchLinearShapeILi128ELi16EEELi256ENSG_ILi16ELi2EEELi1EEENS_5ArrayIdLi1ELb1EEELb0ENSD_9NoPermuteEEENS9_25RegularTileAccessIteratorISC_dNSD_43ColumnMajorTensorOpMultiplicandCongruous64bELi1ESJ_Li8EEELNS_4arch14CacheOperation4KindE0ENSA_INSB_ILi16ELi64EEEdNSD_8RowMajorELi0ENSF_INSG_ILi64ELi16EEELi256ESI_Li1EEESL_Lb0ESM_EENSO_ISU_dNSD_40RowMajorTensorOpMultiplicandCongruous64bELi0ESX_Li8EEELST_0EdSV_NS4_9MmaPolicyINS1_4warp11MmaTensorOpINS6_ILi32ELi32ELi16EEEdSP_dSZ_dSV_NS12_17MmaTensorOpPolicyINSR_3MmaINS6_ILi8ELi8ELi4EEELi32EdSV_dSE_dSV_NSR_13OpMultiplyAddEEENSB_ILi1ELi1EEEEELi1ELb0EbEENSB_ILi0ELi0EEES1D_Li1EEELi3ELNS1_23SharedMemoryClearOptionE0EbEES1G_NS_8epilogue11threadblock8EpilogueIS7_S1C_Li1ENS1I_27PredicatedTileIteratorBlas3INS1I_26OutputTileOptimalThreadMapINS1I_15OutputTileShapeILi64ELi8ELi4ELi1ELi1EEENS1M_ILi1ELi4ELi1ELi1ELi4EEELi256ELi1ELi64EEEdLNS_8BlasModeE1EEENS1H_4warp24FragmentIteratorTensorOpIS14_S17_dNSK_IdLi2ELb1EEESV_EENS1S_20TileIteratorTensorOpIS14_S17_dSV_EENS1I_18SharedLoadIteratorINS1P_18CompactedThreadMapEdLi8EEENS1H_6thread17LinearCombinationIdLi1EddLNS21_9ScaleType4KindE0ELNS_15FloatRoundStyleE2EdEENSB_ILi0ELi4EEELi1ELi1EEENS4_30GemmIdentityThreadblockSwizzleILi1EEELNS_8FillModeE1ELS1Q_1EEEEEvNT_6ParamsE)
        /*002c*/ 	.word	0x00000000


	//----- nvinfo : EIATTR_MIN_STACK_SIZE
	.align		4
.L_18:
        /*0030*/ 	.byte	0x04, 0x12
        /*0032*/ 	.short	(.L_20 - .L_19)
	.align		4
.L_19:
        /*0034*/ 	.word	index@(_ZN7cutlass6KernelINS_4gemm6kernel15Rank2KUniversalINS1_11threadblock13MmaMultistageINS1_9GemmShapeILi128ELi64ELi16EEENS_9transform11threadblock28PredicatedTileAccessIteratorINS_11MatrixShapeILi128ELi16EEEdNS_6layout11ColumnMajorELi1ENS8_31PitchLinearWarpStripedThreadMapINS_16PitchLinearShapeILi128ELi16EEELi256ENSG_ILi16ELi2EEELi1EEENS_5ArrayIdLi1ELb1EEELb0ENSD_9NoPermuteEEENS9_25RegularTileAccessIteratorISC_dNSD_43ColumnMajorTensorOpMultiplicandCongruous64bELi1ESJ_Li8EEELNS_4arch14CacheOperation4KindE0ENSA_INSB_ILi16ELi64EEEdNSD_8RowMajorELi0ENSF_INSG_ILi64ELi16EEELi256ESI_Li1EEESL_Lb0ESM_EENSO_ISU_dNSD_40RowMajorTensorOpMultiplicandCongruous64bELi0ESX_Li8EEELST_0EdSV_NS4_9MmaPolicyINS1_4warp11MmaTensorOpINS6_ILi32ELi32ELi16EEEdSP_dSZ_dSV_NS12_17MmaTensorOpPolicyINSR_3MmaINS6_ILi8ELi8ELi4EEELi32EdSV_dSE_dSV_NSR_13OpMultiplyAddEEENSB_ILi1ELi1EEEEELi1ELb0EbEENSB_ILi0ELi0EEES1D_Li1EEELi3ELNS1_23SharedMemoryClearOptionE0EbEES1G_NS_8epilogue11threadblock8EpilogueIS7_S1C_Li1ENS1I_27PredicatedTileIteratorBlas3INS1I_26OutputTileOptimalThreadMapINS1I_15OutputTileShapeILi64ELi8ELi4ELi1ELi1EEENS1M_ILi1ELi4ELi1ELi1ELi4EEELi256ELi1ELi64EEEdLNS_8BlasModeE1EEENS1H_4warp24FragmentIteratorTensorOpIS14_S17_dNSK_IdLi2ELb1EEESV_EENS1S_20TileIteratorTensorOpIS14_S17_dSV_EENS1I_18SharedLoadIteratorINS1P_18CompactedThreadMapEdLi8EEENS1H_6thread17LinearCombinationIdLi1EddLNS21_9ScaleType4KindE0ELNS_15FloatRoundStyleE2EdEENSB_ILi0ELi4EEELi1ELi1EEENS4_30GemmIdentityThreadblockSwizzleILi1EEELNS_8FillModeE1ELS1Q_1EEEEEvNT_6ParamsE)
        /*0038*/ 	.word	0x00000000
.L_20:


//--------------------- .nv.compat                --------------------------
	.section	.nv.compat,"",@"SHT_CUDA_COMPAT_INFO"
	.align	4
        /*0000*/ 	.byte	0x02, 0x09, 0x01, 0x00, 0x02, 0x02, 0x01, 0x00, 0x02, 0x05, 0x05, 0x00, 0x03, 0x07, 0x01, 0x01
        /*0010*/ 	.byte	0x02, 0x03, 0x00, 0x00, 0x02, 0x06, 0x01, 0x00, 0x04, 0x0b, 0x08, 0x00, 0x00, 0x00, 0x00, 0x00
        /*0020*/ 	.byte	0x00, 0x00, 0x00, 0x00


//--------------------- .nv.info._ZN7cutlass6KernelINS_4gemm6kernel15Rank2KUniversalINS1_11threadblock13MmaMultistageINS1_9GemmShapeILi128ELi64ELi16EEENS_9transform11threadblock28PredicatedTileAccessIteratorINS_11MatrixShapeILi128ELi16EEEdNS_6layout11ColumnMajorELi1ENS8_31PitchLinearWarpStripedThreadMapINS_16PitchLinearShapeILi128ELi16EEELi256ENSG_ILi16ELi2EEELi1EEENS_5ArrayIdLi1ELb1EEELb0ENSD_9NoPermuteEEENS9_25RegularTileAccessIteratorISC_dNSD_43ColumnMajorTensorOpMultiplicandCongruous64bELi1ESJ_Li8EEELNS_4arch14CacheOperation4KindE0ENSA_INSB_ILi16ELi64EEEdNSD_8RowMajorELi0ENSF_INSG_ILi64ELi16EEELi256ESI_Li1EEESL_Lb0ESM_EENSO_ISU_dNSD_40RowMajorTensorOpMultiplicandCongruous64bELi0ESX_Li8EEELST_0EdSV_NS4_9MmaPolicyINS1_4warp11MmaTensorOpINS6_ILi32ELi32ELi16EEEdSP_dSZ_dSV_NS12_17MmaTensorOpPolicyINSR_3MmaINS6_ILi8ELi8ELi4EEELi32EdSV_dSE_dSV_NSR_13OpMultiplyAddEEENSB_ILi1ELi1EEEEELi1ELb0EbEENSB_ILi0ELi0EEES1D_Li1EEELi3ELNS1_23SharedMemoryClearOptionE0EbEES1G_NS_8epilogue11threadblock8EpilogueIS7_S1C_Li1ENS1I_27PredicatedTileIteratorBlas3INS1I_26OutputTileOptimalThreadMapINS1I_15OutputTileShapeILi64ELi8ELi4ELi1ELi1EEENS1M_ILi1ELi4ELi1ELi1ELi4EEELi256ELi1ELi64EEEdLNS_8BlasModeE1EEENS1H_4warp24FragmentIteratorTensorOpIS14_S17_dNSK_IdLi2ELb1EEESV_EENS1S_20TileIteratorTensorOpIS14_S17_dSV_EENS1I_18SharedLoadIteratorINS1P_18CompactedThreadMapEdLi8EEENS1H_6thread17LinearCombinationIdLi1EddLNS21_9ScaleType4KindE0ELNS_15FloatRoundStyleE2EdEENSB_ILi0ELi4EEELi1ELi1EEENS4_30GemmIdentityThreadblockSwizzleILi1EEELNS_8FillModeE1ELS1Q_1EEEEEvNT_6ParamsE --------------------------
	.section	.nv.info._ZN7cutlass6KernelINS_4gemm6kernel15Rank2KUniversalINS1_11threadblock13MmaMultistageINS1_9GemmShapeILi128ELi64ELi16EEENS_9transform11threadblock28PredicatedTileAccessIteratorINS_11MatrixShapeILi128ELi16EEEdNS_6layout11ColumnMajorELi1ENS8_31PitchLinearWarpStripedThreadMapINS_16PitchLinearShapeILi128ELi16EEELi256ENSG_ILi16ELi2EEELi1EEENS_5ArrayIdLi1ELb1EEELb0ENSD_9NoPermuteEEENS9_25RegularTileAccessIteratorISC_dNSD_43ColumnMajorTensorOpMultiplicandCongruous64bELi1ESJ_Li8EEELNS_4arch14CacheOperation4KindE0ENSA_INSB_ILi16ELi64EEEdNSD_8RowMajorELi0ENSF_INSG_ILi64ELi16EEELi256ESI_Li1EEESL_Lb0ESM_EENSO_ISU_dNSD_40RowMajorTensorOpMultiplicandCongruous64bELi0ESX_Li8EEELST_0EdSV_NS4_9MmaPolicyINS1_4warp11MmaTensorOpINS6_ILi32ELi32ELi16EEEdSP_dSZ_dSV_NS12_17MmaTensorOpPolicyINSR_3MmaINS6_ILi8ELi8ELi4EEELi32EdSV_dSE_dSV_NSR_13OpMultiplyAddEEENSB_ILi1ELi1EEEEELi1ELb0EbEENSB_ILi0ELi0EEES1D_Li1EEELi3ELNS1_23SharedMemoryClearOptionE0EbEES1G_NS_8epilogue11threadblock8EpilogueIS7_S1C_Li1ENS1I_27PredicatedTileIteratorBlas3INS1I_26OutputTileOptimalThreadMapINS1I_15OutputTileShapeILi64ELi8ELi4ELi1ELi1EEENS1M_ILi1ELi4ELi1ELi1ELi4EEELi256ELi1ELi64EEEdLNS_8BlasModeE1EEENS1H_4warp24FragmentIteratorTensorOpIS14_S17_dNSK_IdLi2ELb1EEESV_EENS1S_20TileIteratorTensorOpIS14_S17_dSV_EENS1I_18SharedLoadIteratorINS1P_18CompactedThreadMapEdLi8EEENS1H_6thread17LinearCombinationIdLi1EddLNS21_9ScaleType4KindE0ELNS_15FloatRoundStyleE2EdEENSB_ILi0ELi4EEELi1ELi1EEENS4_30GemmIdentityThreadblockSwizzleILi1EEELNS_8FillModeE1ELS1Q_1EEEEEvNT_6ParamsE,"",@"SHT_CUDA_INFO"
	.sectionflags	@""
	.align	4


	//----- nvinfo : EIATTR_CUDA_API_VERSION
	.align		4
        /*0000*/ 	.byte	0x04, 0x37
        /*0002*/ 	.short	(.L_22 - .L_21)
.L_21:
        /*0004*/ 	.word	0x00000082


	//----- nvinfo : EIATTR_KPARAM_INFO
	.align		4
.L_22:
        /*0008*/ 	.byte	0x04, 0x17
        /*000a*/ 	.short	(.L_24 - .L_23)
.L_23:
        /*000c*/ 	.word	0x00000000
        /*0010*/ 	.short	0x0000
        /*0012*/ 	.short	0x0000
        /*0014*/ 	.byte	0x00, 0xf0, 0xc1, 0x06


	//----- nvinfo : EIATTR_SPARSE_MMA_MASK
	.align		4
.L_24:
        /*0018*/ 	.byte	0x03, 0x50
        /*001a*/ 	.short	0x0000


	//----- nvinfo : EIATTR_MAXREG_COUNT
	.align		4
        /*001c*/ 	.byte	0x03, 0x1b
        /*001e*/ 	.short	0x00ff


	//----- nvinfo : EIATTR_NUM_BARRIERS
	.align		4
        /*0020*/ 	.byte	0x02, 0x4c
        /*0022*/ 	.byte	0x01
	.zero		1


	//----- nvinfo : EIATTR_MERCURY_ISA_VERSION
	.align		4
        /*0024*/ 	.byte	0x03, 0x5f
        /*0026*/ 	.short	0x0101


	//----- nvinfo : EIATTR_COOP_GROUP_MASK_REGIDS
	.align		4
        /*0028*/ 	.byte	0x04, 0x29
        /*002a*/ 	.short	(.L_26 - .L_25)


	//   ....[0]....
.L_25:
        /*002c*/ 	.word	0xffffffff


	//----- nvinfo : EIATTR_COOP_GROUP_INSTR_OFFSETS
	.align		4
.L_26:
        /*0030*/ 	.byte	0x04, 0x28
        /*0032*/ 	.short	(.L_28 - .L_27)


	//   ....[0]....
.L_27:
        /*0034*/ 	.word	0x000012a0


	//----- nvinfo : EIATTR_EXIT_INSTR_OFFSETS
	.align		4
.L_28:
        /*0038*/ 	.byte	0x04, 0x1c
        /*003a*/ 	.short	(.L_30 - .L_29)


	//   ....[0]....
.L_29:
        /*003c*/ 	.word	0x00000070


	//   ....[1]....
        /*0040*/ 	.word	0x00000150


	//   ....[2]....
        /*0044*/ 	.word	0x000001a0


	//   ....[3]....
        /*0048*/ 	.word	0x0001a560


	//   ....[4]....
        /*004c*/ 	.word	0x0001a590


	//   ....[5]....
        /*0050*/ 	.word	0x0001a670


	//----- nvinfo : EIATTR_INDIRECT_BRANCH_TARGETS
	.align		4
.L_30:
        /*0054*/ 	.byte	0x04, 0x34
        /*0056*/ 	.short	(.L_32 - .L_31)


	//   ....[0]....
.L_31:
        /*0058*/ 	.word	.L_x_339@srel
        /*005c*/ 	.short	0x0
        /*005e*/ 	.short	0x0
        /*0060*/ 	.word	0x3
        /*0064*/ 	.word	.L_x_340@srel
        /*0068*/ 	.word	.L_x_341@srel
        /*006c*/ 	.word	.L_x_342@srel


	//----- nvinfo : EIATTR_CRS_STACK_SIZE
	.align		4
.L_32:
        /*0070*/ 	.byte	0x04, 0x1e
        /*0072*/ 	.short	(.L_34 - .L_33)
.L_33:
        /*0074*/ 	.word	0x00000000


	//----- nvinfo : EIATTR_CBANK_PARAM_SIZE
	.align		4
.L_34:
        /*0078*/ 	.byte	0x03, 0x19
        /*007a*/ 	.short	0x01b0


	//----- nvinfo : EIATTR_PARAM_CBANK
	.align		4
        /*007c*/ 	.byte	0x04, 0x0a
        /*007e*/ 	.short	(.L_36 - .L_35)
	.align		4
.L_35:
        /*0080*/ 	.word	index@(.nv.constant0._ZN7cutlass6KernelINS_4gemm6kernel15Rank2KUniversalINS1_11threadblock13MmaMultistageINS1_9GemmShapeILi128ELi64ELi16EEENS_9transform11threadblock28PredicatedTileAccessIteratorINS_11MatrixShapeILi128ELi16EEEdNS_6layout11ColumnMajorELi1ENS8_31PitchLinearWarpStripedThreadMapINS_16PitchLinearShapeILi128ELi16EEELi256ENSG_ILi16ELi2EEELi1EEENS_5ArrayIdLi1ELb1EEELb0ENSD_9NoPermuteEEENS9_25RegularTileAccessIteratorISC_dNSD_43ColumnMajorTensorOpMultiplicandCongruous64bELi1ESJ_Li8EEELNS_4arch14CacheOperation4KindE0ENSA_INSB_ILi16ELi64EEEdNSD_8RowMajorELi0ENSF_INSG_ILi64ELi16EEELi256ESI_Li1EEESL_Lb0ESM_EENSO_ISU_dNSD_40RowMajorTensorOpMultiplicandCongruous64bELi0ESX_Li8EEELST_0EdSV_NS4_9MmaPolicyINS1_4warp11MmaTensorOpINS6_ILi32ELi32ELi16EEEdSP_dSZ_dSV_NS12_17MmaTensorOpPolicyINSR_3MmaINS6_ILi8ELi8ELi4EEELi32EdSV_dSE_dSV_NSR_13OpMultiplyAddEEENSB_ILi1ELi1EEEEELi1ELb0EbEENSB_ILi0ELi0EEES1D_Li1EEELi3ELNS1_23SharedMemoryClearOptionE0EbEES1G_NS_8epilogue11threadblock8EpilogueIS7_S1C_Li1ENS1I_27PredicatedTileIteratorBlas3INS1I_26OutputTileOptimalThreadMapINS1I_15OutputTileShapeILi64ELi8ELi4ELi1ELi1EEENS1M_ILi1ELi4ELi1ELi1ELi4EEELi256ELi1ELi64EEEdLNS_8BlasModeE1EEENS1H_4warp24FragmentIteratorTensorOpIS14_S17_dNSK_IdLi2ELb1EEESV_EENS1S_20TileIteratorTensorOpIS14_S17_dSV_EENS1I_18SharedLoadIteratorINS1P_18CompactedThreadMapEdLi8EEENS1H_6thread17LinearCombinationIdLi1EddLNS21_9ScaleType4KindE0ELNS_15FloatRoundStyleE2EdEENSB_ILi0ELi4EEELi1ELi1EEENS4_30GemmIdentityThreadblockSwizzleILi1EEELNS_8FillModeE1ELS1Q_1EEEEEvNT_6ParamsE)
        /*0084*/ 	.short	0x0210
        /*0086*/ 	.short	0x01b0


	//----- nvinfo : EIATTR_SW_WAR
	.align		4
.L_36:
        /*0088*/ 	.byte	0x04, 0x36
        /*008a*/ 	.short	(.L_38 - .L_37)
.L_37:
        /*008c*/ 	.word	0x00000008
.L_38:


//--------------------- .nv.callgraph             --------------------------
	.section	.nv.callgraph,"",@"SHT_CUDA_CALLGRAPH"
	.align	4
	.sectionentsize	8
	.align		4
        /*0000*/ 	.word	0x00000000
	.align		4
        /*0004*/ 	.word	0xffffffff
	.align		4
        /*0008*/ 	.word	0x00000000
	.align		4
        /*000c*/ 	.word	0xfffffffe
	.align		4
        /*0010*/ 	.word	0x00000000
	.align		4
        /*0014*/ 	.word	0xfffffffd
	.align		4
        /*0018*/ 	.word	0x00000000
	.align		4
        /*001c*/ 	.word	0xfffffffc


//--------------------- .nv.constant4             --------------------------
	.section	.nv.constant4,"a",@progbits
	.align	8
	.align		8
.nv.constant4:
        /*0000*/ 	.dword	_ZN39_INTERNAL_9d3831e8_4_k_cu_5226ceb5_31184cuda3std3__45__cpo5beginE
	.align		8
        /*0008*/ 	.dword	_ZN39_INTERNAL_9d3831e8_4_k_cu_5226ceb5_31184cuda3std3__45__cpo3endE
	.align		8
        /*0010*/ 	.dword	_ZN39_INTERNAL_9d3831e8_4_k_cu_5226ceb5_31184cuda3std3__45__cpo6cbeginE
	.align		8
        /*0018*/ 	.dword	_ZN39_INTERNAL_9d3831e8_4_k_cu_5226ceb5_31184cuda3std3__45__cpo4cendE
	.align		8
        /*0020*/ 	.dword	_ZN39_INTERNAL_9d3831e8_4_k_cu_5226ceb5_31184cuda3std3__441_GLOBAL__N__9d3831e8_4_k_cu_5226ceb5_31186ignoreE
	.align		8
        /*0028*/ 	.dword	_ZN39_INTERNAL_9d3831e8_4_k_cu_5226ceb5_31184cuda3std3__419piecewise_constructE
	.align		8
        /*0030*/ 	.dword	_ZN39_INTERNAL_9d3831e8_4_k_cu_5226ceb5_31184cuda3std3__48in_placeE
	.align		8
        /*0038*/ 	.dword	_ZN39_INTERNAL_9d3831e8_4_k_cu_5226ceb5_31184cuda3std6ranges3__45__cpo4swapE
	.align		8
        /*0040*/ 	.dword	_ZN39_INTERNAL_9d3831e8_4_k_cu_5226ceb5_31184cuda3std6ranges3__45__cpo9iter_moveE
	.align		8
        /*0048*/ 	.dword	_ZN39_INTERNAL_9d3831e8_4_k_cu_5226ceb5_31184cute7productE
	.align		8
        /*0050*/ 	.dword	_ZN39_INTERNAL_9d3831e8_4_k_cu_5226ceb5_31184cute1_E


//--------------------- .nv.constant2._ZN7cutlass6KernelINS_4gemm6kernel15Rank2KUniversalINS1_11threadblock13MmaMultistageINS1_9GemmShapeILi128ELi64ELi16EEENS_9transform11threadblock28PredicatedTileAccessIteratorINS_11MatrixShapeILi128ELi16EEEdNS_6layout11ColumnMajorELi1ENS8_31PitchLinearWarpStripedThreadMapINS_16PitchLinearShapeILi128ELi16EEELi256ENSG_ILi16ELi2EEELi1EEENS_5ArrayIdLi1ELb1EEELb0ENSD_9NoPermuteEEENS9_25RegularTileAccessIteratorISC_dNSD_43ColumnMajorTensorOpMultiplicandCongruous64bELi1ESJ_Li8EEELNS_4arch14CacheOperation4KindE0ENSA_INSB_ILi16ELi64EEEdNSD_8RowMajorELi0ENSF_INSG_ILi64ELi16EEELi256ESI_Li1EEESL_Lb0ESM_EENSO_ISU_dNSD_40RowMajorTensorOpMultiplicandCongruous64bELi0ESX_Li8EEELST_0EdSV_NS4_9MmaPolicyINS1_4warp11MmaTensorOpINS6_ILi32ELi32ELi16EEEdSP_dSZ_dSV_NS12_17MmaTensorOpPolicyINSR_3MmaINS6_ILi8ELi8ELi4EEELi32EdSV_dSE_dSV_NSR_13OpMultiplyAddEEENSB_ILi1ELi1EEEEELi1ELb0EbEENSB_ILi0ELi0EEES1D_Li1EEELi3ELNS1_23SharedMemoryClearOptionE0EbEES1G_NS_8epilogue11threadblock8EpilogueIS7_S1C_Li1ENS1I_27PredicatedTileIteratorBlas3INS1I_26OutputTileOptimalThreadMapINS1I_15OutputTileShapeILi64ELi8ELi4ELi1ELi1EEENS1M_ILi1ELi4ELi1ELi1ELi4EEELi256ELi1ELi64EEEdLNS_8BlasModeE1EEENS1H_4warp24FragmentIteratorTensorOpIS14_S17_dNSK_IdLi2ELb1EEESV_EENS1S_20TileIteratorTensorOpIS14_S17_dSV_EENS1I_18SharedLoadIteratorINS1P_18CompactedThreadMapEdLi8EEENS1H_6thread17LinearCombinationIdLi1EddLNS21_9ScaleType4KindE0ELNS_15FloatRoundStyleE2EdEENSB_ILi0ELi4EEELi1ELi1EEENS4_30GemmIdentityThreadblockSwizzleILi1EEELNS_8FillModeE1ELS1Q_1EEEEEvNT_6ParamsE --------------------------
	.section	.nv.constant2._ZN7cutlass6KernelINS_4gemm6kernel15Rank2KUniversalINS1_11threadblock13MmaMultistageINS1_9GemmShapeILi128ELi64ELi16EEENS_9transform11threadblock28PredicatedTileAccessIteratorINS_11MatrixShapeILi128ELi16EEEdNS_6layout11ColumnMajorELi1ENS8_31PitchLinearWarpStripedThreadMapINS_16PitchLinearShapeILi128ELi16EEELi256ENSG_ILi16ELi2EEELi1EEENS_5ArrayIdLi1ELb1EEELb0ENSD_9NoPermuteEEENS9_25RegularTileAccessIteratorISC_dNSD_43ColumnMajorTensorOpMultiplicandCongruous64bELi1ESJ_Li8EEELNS_4arch14CacheOperation4KindE0ENSA_INSB_ILi16ELi64EEEdNSD_8RowMajorELi0ENSF_INSG_ILi64ELi16EEELi256ESI_Li1EEESL_Lb0ESM_EENSO_ISU_dNSD_40RowMajorTensorOpMultiplicandCongruous64bELi0ESX_Li8EEELST_0EdSV_NS4_9MmaPolicyINS1_4warp11MmaTensorOpINS6_ILi32ELi32ELi16EEEdSP_dSZ_dSV_NS12_17MmaTensorOpPolicyINSR_3MmaINS6_ILi8ELi8ELi4EEELi32EdSV_dSE_dSV_NSR_13OpMultiplyAddEEENSB_ILi1ELi1EEEEELi1ELb0EbEENSB_ILi0ELi0EEES1D_Li1EEELi3ELNS1_23SharedMemoryClearOptionE0EbEES1G_NS_8epilogue11threadblock8EpilogueIS7_S1C_Li1ENS1I_27PredicatedTileIteratorBlas3INS1I_26OutputTileOptimalThreadMapINS1I_15OutputTileShapeILi64ELi8ELi4ELi1ELi1EEENS1M_ILi1ELi4ELi1ELi1ELi4EEELi256ELi1ELi64EEEdLNS_8BlasModeE1EEENS1H_4warp24FragmentIteratorTensorOpIS14_S17_dNSK_IdLi2ELb1EEESV_EENS1S_20TileIteratorTensorOpIS14_S17_dSV_EENS1I_18SharedLoadIteratorINS1P_18CompactedThreadMapEdLi8EEENS1H_6thread17LinearCombinationIdLi1EddLNS21_9ScaleType4KindE0ELNS_15FloatRoundStyleE2EdEENSB_ILi0ELi4EEELi1ELi1EEENS4_30GemmIdentityThreadblockSwizzleILi1EEELNS_8FillModeE1ELS1Q_1EEEEEvNT_6ParamsE,"a",@progbits
	.sectionflags	@""
	.align	4
.nv.constant2._ZN7cutlass6KernelINS_4gemm6kernel15Rank2KUniversalINS1_11threadblock13MmaMultistageINS1_9GemmShapeILi128ELi64ELi16EEENS_9transform11threadblock28PredicatedTileAccessIteratorINS_11MatrixShapeILi128ELi16EEEdNS_6layout11ColumnMajorELi1ENS8_31PitchLinearWarpStripedThreadMapINS_16PitchLinearShapeILi128ELi16EEELi256ENSG_ILi16ELi2EEELi1EEENS_5ArrayIdLi1ELb1EEELb0ENSD_9NoPermuteEEENS9_25RegularTileAccessIteratorISC_dNSD_43ColumnMajorTensorOpMultiplicandCongruous64bELi1ESJ_Li8EEELNS_4arch14CacheOperation4KindE0ENSA_INSB_ILi16ELi64EEEdNSD_8RowMajorELi0ENSF_INSG_ILi64ELi16EEELi256ESI_Li1EEESL_Lb0ESM_EENSO_ISU_dNSD_40RowMajorTensorOpMultiplicandCongruous64bELi0ESX_Li8EEELST_0EdSV_NS4_9MmaPolicyINS1_4warp11MmaTensorOpINS6_ILi32ELi32ELi16EEEdSP_dSZ_dSV_NS12_17MmaTensorOpPolicyINSR_3MmaINS6_ILi8ELi8ELi4EEELi32EdSV_dSE_dSV_NSR_13OpMultiplyAddEEENSB_ILi1ELi1EEEEELi1ELb0EbEENSB_ILi0ELi0EEES1D_Li1EEELi3ELNS1_23SharedMemoryClearOptionE0EbEES1G_NS_8epilogue11threadblock8EpilogueIS7_S1C_Li1ENS1I_27PredicatedTileIteratorBlas3INS1I_26OutputTileOptimalThreadMapINS1I_15OutputTileShapeILi64ELi8ELi4ELi1ELi1EEENS1M_ILi1ELi4ELi1ELi1ELi4EEELi256ELi1ELi64EEEdLNS_8BlasModeE1EEENS1H_4warp24FragmentIteratorTensorOpIS14_S17_dNSK_IdLi2ELb1EEESV_EENS1S_20TileIteratorTensorOpIS14_S17_dSV_EENS1I_18SharedLoadIteratorINS1P_18CompactedThreadMapEdLi8EEENS1H_6thread17LinearCombinationIdLi1EddLNS21_9ScaleType4KindE0ELNS_15FloatRoundStyleE2EdEENSB_ILi0ELi4EEELi1ELi1EEENS4_30GemmIdentityThreadblockSwizzleILi1EEELNS_8FillModeE1ELS1Q_1EEEEEvNT_6ParamsE:
        /*0000*/ 	.byte	0x70, 0x40, 0x00, 0x00, 0x20, 0x41, 0x00, 0x00, 0xd0, 0x3f, 0x00, 0x00


//--------------------- .text._ZN7cutlass6KernelINS_4gemm6kernel15Rank2KUniversalINS1_11threadblock13MmaMultistageINS1_9GemmShapeILi128ELi64ELi16EEENS_9transform11threadblock28PredicatedTileAccessIteratorINS_11MatrixShapeILi128ELi16EEEdNS_6layout11ColumnMajorELi1ENS8_31PitchLinearWarpStripedThreadMapINS_16PitchLinearShapeILi128ELi16EEELi256ENSG_ILi16ELi2EEELi1EEENS_5ArrayIdLi1ELb1EEELb0ENSD_9NoPermuteEEENS9_25RegularTileAccessIteratorISC_dNSD_43ColumnMajorTensorOpMultiplicandCongruous64bELi1ESJ_Li8EEELNS_4arch14CacheOperation4KindE0ENSA_INSB_ILi16ELi64EEEdNSD_8RowMajorELi0ENSF_INSG_ILi64ELi16EEELi256ESI_Li1EEESL_Lb0ESM_EENSO_ISU_dNSD_40RowMajorTensorOpMultiplicandCongruous64bELi0ESX_Li8EEELST_0EdSV_NS4_9MmaPolicyINS1_4warp11MmaTensorOpINS6_ILi32ELi32ELi16EEEdSP_dSZ_dSV_NS12_17MmaTensorOpPolicyINSR_3MmaINS6_ILi8ELi8ELi4EEELi32EdSV_dSE_dSV_NSR_13OpMultiplyAddEEENSB_ILi1ELi1EEEEELi1ELb0EbEENSB_ILi0ELi0EEES1D_Li1EEELi3ELNS1_23SharedMemoryClearOptionE0EbEES1G_NS_8epilogue11threadblock8EpilogueIS7_S1C_Li1ENS1I_27PredicatedTileIteratorBlas3INS1I_26OutputTileOptimalThreadMapINS1I_15OutputTileShapeILi64ELi8ELi4ELi1ELi1EEENS1M_ILi1ELi4ELi1ELi1ELi4EEELi256ELi1ELi64EEEdLNS_8BlasModeE1EEENS1H_4warp24FragmentIteratorTensorOpIS14_S17_dNSK_IdLi2ELb1EEESV_EENS1S_20TileIteratorTensorOpIS14_S17_dSV_EENS1I_18SharedLoadIteratorINS1P_18CompactedThreadMapEdLi8EEENS1H_6thread17LinearCombinationIdLi1EddLNS21_9ScaleType4KindE0ELNS_15FloatRoundStyleE2EdEENSB_ILi0ELi4EEELi1ELi1EEENS4_30GemmIdentityThreadblockSwizzleILi1EEELNS_8FillModeE1ELS1Q_1EEEEEvNT_6ParamsE --------------------------
	.section	.text._ZN7cutlass6KernelINS_4gemm6kernel15Rank2KUniversalINS1_11threadblock13MmaMultistageINS1_9GemmShapeILi128ELi64ELi16EEENS_9transform11threadblock28PredicatedTileAccessIteratorINS_11MatrixShapeILi128ELi16EEEdNS_6layout11ColumnMajorELi1ENS8_31PitchLinearWarpStripedThreadMapINS_16PitchLinearShapeILi128ELi16EEELi256ENSG_ILi16ELi2EEELi1EEENS_5ArrayIdLi1ELb1EEELb0ENSD_9NoPermuteEEENS9_25RegularTileAccessIteratorISC_dNSD_43ColumnMajorTensorOpMultiplicandCongruous64bELi1ESJ_Li8EEELNS_4arch14CacheOperation4KindE0ENSA_INSB_ILi16ELi64EEEdNSD_8RowMajorELi0ENSF_INSG_ILi64ELi16EEELi256ESI_Li1EEESL_Lb0ESM_EENSO_ISU_dNSD_40RowMajorTensorOpMultiplicandCongruous64bELi0ESX_Li8EEELST_0EdSV_NS4_9MmaPolicyINS1_4warp11MmaTensorOpINS6_ILi32ELi32ELi16EEEdSP_dSZ_dSV_NS12_17MmaTensorOpPolicyINSR_3MmaINS6_ILi8ELi8ELi4EEELi32EdSV_dSE_dSV_NSR_13OpMultiplyAddEEENSB_ILi1ELi1EEEEELi1ELb0EbEENSB_ILi0ELi0EEES1D_Li1EEELi3ELNS1_23SharedMemoryClearOptionE0EbEES1G_NS_8epilogue11threadblock8EpilogueIS7_S1C_Li1ENS1I_27PredicatedTileIteratorBlas3INS1I_26OutputTileOptimalThreadMapINS1I_15OutputTileShapeILi64ELi8ELi4ELi1ELi1EEENS1M_ILi1ELi4ELi1ELi1ELi4EEELi256ELi1ELi64EEEdLNS_8BlasModeE1EEENS1H_4warp24FragmentIteratorTensorOpIS14_S17_dNSK_IdLi2ELb1EEESV_EENS1S_20TileIteratorTensorOpIS14_S17_dSV_EENS1I_18SharedLoadIteratorINS1P_18CompactedThreadMapEdLi8EEENS1H_6thread17LinearCombinationIdLi1EddLNS21_9ScaleType4KindE0ELNS_15FloatRoundStyleE2EdEENSB_ILi0ELi4EEELi1ELi1EEENS4_30GemmIdentityThreadblockSwizzleILi1EEELNS_8FillModeE1ELS1Q_1EEEEEvNT_6ParamsE,"ax",@progbits
	.align	128
.text._ZN7cutlass6KernelINS_4gemm6kernel15Rank2KUniversalINS1_11threadblock13MmaMultistageINS1_9GemmShapeILi128ELi64ELi16EEENS_9transform11threadblock28PredicatedTileAccessIteratorINS_11MatrixShapeILi128ELi16EEEdNS_6layout11ColumnMajorELi1ENS8_31PitchLinearWarpStripedThreadMapINS_16PitchLinearShapeILi128ELi16EEELi256ENSG_ILi16ELi2EEELi1EEENS_5ArrayIdLi1ELb1EEELb0ENSD_9NoPermuteEEENS9_25RegularTileAccessIteratorISC_dNSD_43ColumnMajorTensorOpMultiplicandCongruous64bELi1ESJ_Li8EEELNS_4arch14CacheOperation4KindE0ENSA_INSB_ILi16ELi64EEEdNSD_8RowMajorELi0ENSF_INSG_ILi64ELi16EEELi256ESI_Li1EEESL_Lb0ESM_EENSO_ISU_dNSD_40RowMajorTensorOpMultiplicandCongruous64bELi0ESX_Li8EEELST_0EdSV_NS4_9MmaPolicyINS1_4warp11MmaTensorOpINS6_ILi32ELi32ELi16EEEdSP_dSZ_dSV_NS12_17MmaTensorOpPolicyINSR_3MmaINS6_ILi8ELi8ELi4EEELi32EdSV_dSE_dSV_NSR_13OpMultiplyAddEEENSB_ILi1ELi1EEEEELi1ELb0EbEENSB_ILi0ELi0EEES1D_Li1EEELi3ELNS1_23SharedMemoryClearOptionE0EbEES1G_NS_8epilogue11threadblock8EpilogueIS7_S1C_Li1ENS1I_27PredicatedTileIteratorBlas3INS1I_26OutputTileOptimalThreadMapINS1I_15OutputTileShapeILi64ELi8ELi4ELi1ELi1EEENS1M_ILi1ELi4ELi1ELi1ELi4EEELi256ELi1ELi64EEEdLNS_8BlasModeE1EEENS1H_4warp24FragmentIteratorTensorOpIS14_S17_dNSK_IdLi2ELb1EEESV_EENS1S_20TileIteratorTensorOpIS14_S17_dSV_EENS1I_18SharedLoadIteratorINS1P_18CompactedThreadMapEdLi8EEENS1H_6thread17LinearCombinationIdLi1EddLNS21_9ScaleType4KindE0ELNS_15FloatRoundStyleE2EdEENSB_ILi0ELi4EEELi1ELi1EEENS4_30GemmIdentityThreadblockSwizzleILi1EEELNS_8FillModeE1ELS1Q_1EEEEEvNT_6ParamsE:
        .type           _ZN7cutlass6KernelINS_4gemm6kernel15Rank2KUniversalINS1_11threadblock13MmaMultistageINS1_9GemmShapeILi128ELi64ELi16EEENS_9transform11threadblock28PredicatedTileAccessIteratorINS_11MatrixShapeILi128ELi16EEEdNS_6layout11ColumnMajorELi1ENS8_31PitchLinearWarpStripedThreadMapINS_16PitchLinearShapeILi128ELi16EEELi256ENSG_ILi16ELi2EEELi1EEENS_5ArrayIdLi1ELb1EEELb0ENSD_9NoPermuteEEENS9_25RegularTileAccessIteratorISC_dNSD_43ColumnMajorTensorOpMultiplicandCongruous64bELi1ESJ_Li8EEELNS_4arch14CacheOperation4KindE0ENSA_INSB_ILi16ELi64EEEdNSD_8RowMajorELi0ENSF_INSG_ILi64ELi16EEELi256ESI_Li1EEESL_Lb0ESM_EENSO_ISU_dNSD_40RowMajorTensorOpMultiplicandCongruous64bELi0ESX_Li8EEELST_0EdSV_NS4_9MmaPolicyINS1_4warp11MmaTensorOpINS6_ILi32ELi32ELi16EEEdSP_dSZ_dSV_NS12_17MmaTensorOpPolicyINSR_3MmaINS6_ILi8ELi8ELi4EEELi32EdSV_dSE_dSV_NSR_13OpMultiplyAddEEENSB_ILi1ELi1EEEEELi1ELb0EbEENSB_ILi0ELi0EEES1D_Li1EEELi3ELNS1_23SharedMemoryClearOptionE0EbEES1G_NS_8epilogue11threadblock8EpilogueIS7_S1C_Li1ENS1I_27PredicatedTileIteratorBlas3INS1I_26OutputTileOptimalThreadMapINS1I_15OutputTileShapeILi64ELi8ELi4ELi1ELi1EEENS1M_ILi1ELi4ELi1ELi1ELi4EEELi256ELi1ELi64EEEdLNS_8BlasModeE1EEENS1H_4warp24FragmentIteratorTensorOpIS14_S17_dNSK_IdLi2ELb1EEESV_EENS1S_20TileIteratorTensorOpIS14_S17_dSV_EENS1I_18SharedLoadIteratorINS1P_18CompactedThreadMapEdLi8EEENS1H_6thread17LinearCombinationIdLi1EddLNS21_9ScaleType4KindE0ELNS_15FloatRoundStyleE2EdEENSB_ILi0ELi4EEELi1ELi1EEENS4_30GemmIdentityThreadblockSwizzleILi1EEELNS_8FillModeE1ELS1Q_1EEEEEvNT_6ParamsE,@function
        .size           _ZN7cutlass6KernelINS_4gemm6kernel15Rank2KUniversalINS1_11threadblock13MmaMultistageINS1_9GemmShapeILi128ELi64ELi16EEENS_9transform11threadblock28PredicatedTileAccessIteratorINS_11MatrixShapeILi128ELi16EEEdNS_6layout11ColumnMajorELi1ENS8_31PitchLinearWarpStripedThreadMapINS_16PitchLinearShapeILi128ELi16EEELi256ENSG_ILi16ELi2EEELi1EEENS_5ArrayIdLi1ELb1EEELb0ENSD_9NoPermuteEEENS9_25RegularTileAccessIteratorISC_dNSD_43ColumnMajorTensorOpMultiplicandCongruous64bELi1ESJ_Li8EEELNS_4arch14CacheOperation4KindE0ENSA_INSB_ILi16ELi64EEEdNSD_8RowMajorELi0ENSF_INSG_ILi64ELi16EEELi256ESI_Li1EEESL_Lb0ESM_EENSO_ISU_dNSD_40RowMajorTensorOpMultiplicandCongruous64bELi0ESX_Li8EEELST_0EdSV_NS4_9MmaPolicyINS1_4warp11MmaTensorOpINS6_ILi32ELi32ELi16EEEdSP_dSZ_dSV_NS12_17MmaTensorOpPolicyINSR_3MmaINS6_ILi8ELi8ELi4EEELi32EdSV_dSE_dSV_NSR_13OpMultiplyAddEEENSB_ILi1ELi1EEEEELi1ELb0EbEENSB_ILi0ELi0EEES1D_Li1EEELi3ELNS1_23SharedMemoryClearOptionE0EbEES1G_NS_8epilogue11threadblock8EpilogueIS7_S1C_Li1ENS1I_27PredicatedTileIteratorBlas3INS1I_26OutputTileOptimalThreadMapINS1I_15OutputTileShapeILi64ELi8ELi4ELi1ELi1EEENS1M_ILi1ELi4ELi1ELi1ELi4EEELi256ELi1ELi64EEEdLNS_8BlasModeE1EEENS1H_4warp24FragmentIteratorTensorOpIS14_S17_dNSK_IdLi2ELb1EEESV_EENS1S_20TileIteratorTensorOpIS14_S17_dSV_EENS1I_18SharedLoadIteratorINS1P_18CompactedThreadMapEdLi8EEENS1H_6thread17LinearCombinationIdLi1EddLNS21_9ScaleType4KindE0ELNS_15FloatRoundStyleE2EdEENSB_ILi0ELi4EEELi1ELi1EEENS4_30GemmIdentityThreadblockSwizzleILi1EEELNS_8FillModeE1ELS1Q_1EEEEEvNT_6ParamsE,(.L_x_343 - _ZN7cutlass6KernelINS_4gemm6kernel15Rank2KUniversalINS1_11threadblock13MmaMultistageINS1_9GemmShapeILi128ELi64ELi16EEENS_9transform11threadblock28PredicatedTileAccessIteratorINS_11MatrixShapeILi128ELi16EEEdNS_6layout11ColumnMajorELi1ENS8_31PitchLinearWarpStripedThreadMapINS_16PitchLinearShapeILi128ELi16EEELi256ENSG_ILi16ELi2EEELi1EEENS_5ArrayIdLi1ELb1EEELb0ENSD_9NoPermuteEEENS9_25RegularTileAccessIteratorISC_dNSD_43ColumnMajorTensorOpMultiplicandCongruous64bELi1ESJ_Li8EEELNS_4arch14CacheOperation4KindE0ENSA_INSB_ILi16ELi64EEEdNSD_8RowMajorELi0ENSF_INSG_ILi64ELi16EEELi256ESI_Li1EEESL_Lb0ESM_EENSO_ISU_dNSD_40RowMajorTensorOpMultiplicandCongruous64bELi0ESX_Li8EEELST_0EdSV_NS4_9MmaPolicyINS1_4warp11MmaTensorOpINS6_ILi32ELi32ELi16EEEdSP_dSZ_dSV_NS12_17MmaTensorOpPolicyINSR_3MmaINS6_ILi8ELi8ELi4EEELi32EdSV_dSE_dSV_NSR_13OpMultiplyAddEEENSB_ILi1ELi1EEEEELi1ELb0EbEENSB_ILi0ELi0EEES1D_Li1EEELi3ELNS1_23SharedMemoryClearOptionE0EbEES1G_NS_8epilogue11threadblock8EpilogueIS7_S1C_Li1ENS1I_27PredicatedTileIteratorBlas3INS1I_26OutputTileOptimalThreadMapINS1I_15OutputTileShapeILi64ELi8ELi4ELi1ELi1EEENS1M_ILi1ELi4ELi1ELi1ELi4EEELi256ELi1ELi64EEEdLNS_8BlasModeE1EEENS1H_4warp24FragmentIteratorTensorOpIS14_S17_dNSK_IdLi2ELb1EEESV_EENS1S_20TileIteratorTensorOpIS14_S17_dSV_EENS1I_18SharedLoadIteratorINS1P_18CompactedThreadMapEdLi8EEENS1H_6thread17LinearCombinationIdLi1EddLNS21_9ScaleType4KindE0ELNS_15FloatRoundStyleE2EdEENSB_ILi0ELi4EEELi1ELi1EEENS4_30GemmIdentityThreadblockSwizzleILi1EEELNS_8FillModeE1ELS1Q_1EEEEEvNT_6ParamsE)
        .other          _ZN7cutlass6KernelINS_4gemm6kernel15Rank2KUniversalINS1_11threadblock13MmaMultistageINS1_9GemmShapeILi128ELi64ELi16EEENS_9transform11threadblock28PredicatedTileAccessIteratorINS_11MatrixShapeILi128ELi16EEEdNS_6layout11ColumnMajorELi1ENS8_31PitchLinearWarpStripedThreadMapINS_16PitchLinearShapeILi128ELi16EEELi256ENSG_ILi16ELi2EEELi1EEENS_5ArrayIdLi1ELb1EEELb0ENSD_9NoPermuteEEENS9_25RegularTileAccessIteratorISC_dNSD_43ColumnMajorTensorOpMultiplicandCongruous64bELi1ESJ_Li8EEELNS_4arch14CacheOperation4KindE0ENSA_INSB_ILi16ELi64EEEdNSD_8RowMajorELi0ENSF_INSG_ILi64ELi16EEELi256ESI_Li1EEESL_Lb0ESM_EENSO_ISU_dNSD_40RowMajorTensorOpMultiplicandCongruous64bELi0ESX_Li8EEELST_0EdSV_NS4_9MmaPolicyINS1_4warp11MmaTensorOpINS6_ILi32ELi32ELi16EEEdSP_dSZ_dSV_NS12_17MmaTensorOpPolicyINSR_3MmaINS6_ILi8ELi8ELi4EEELi32EdSV_dSE_dSV_NSR_13OpMultiplyAddEEENSB_ILi1ELi1EEEEELi1ELb0EbEENSB_ILi0ELi0EEES1D_Li1EEELi3ELNS1_23SharedMemoryClearOptionE0EbEES1G_NS_8epilogue11threadblock8EpilogueIS7_S1C_Li1ENS1I_27PredicatedTileIteratorBlas3INS1I_26OutputTileOptimalThreadMapINS1I_15OutputTileShapeILi64ELi8ELi4ELi1ELi1EEENS1M_ILi1ELi4ELi1ELi1ELi4EEELi256ELi1ELi64EEEdLNS_8BlasModeE1EEENS1H_4warp24FragmentIteratorTensorOpIS14_S17_dNSK_IdLi2ELb1EEESV_EENS1S_20TileIteratorTensorOpIS14_S17_dSV_EENS1I_18SharedLoadIteratorINS1P_18CompactedThreadMapEdLi8EEENS1H_6thread17LinearCombinationIdLi1EddLNS21_9ScaleType4KindE0ELNS_15FloatRoundStyleE2EdEENSB_ILi0ELi4EEELi1ELi1EEENS4_30GemmIdentityThreadblockSwizzleILi1EEELNS_8FillModeE1ELS1Q_1EEEEEvNT_6ParamsE,@"STO_CUDA_ENTRY STV_DEFAULT"
_ZN7cutlass6KernelINS_4gemm6kernel15Rank2KUniversalINS1_11threadblock13MmaMultistageINS1_9GemmShapeILi128ELi64ELi16EEENS_9transform11threadblock28PredicatedTileAccessIteratorINS_11MatrixShapeILi128ELi16EEEdNS_6layout11ColumnMajorELi1ENS8_31PitchLinearWarpStripedThreadMapINS_16PitchLinearShapeILi128ELi16EEELi256ENSG_ILi16ELi2EEELi1EEENS_5ArrayIdLi1ELb1EEELb0ENSD_9NoPermuteEEENS9_25RegularTileAccessIteratorISC_dNSD_43ColumnMajorTensorOpMultiplicandCongruous64bELi1ESJ_Li8EEELNS_4arch14CacheOperation4KindE0ENSA_INSB_ILi16ELi64EEEdNSD_8RowMajorELi0ENSF_INSG_ILi64ELi16EEELi256ESI_Li1EEESL_Lb0ESM_EENSO_ISU_dNSD_40RowMajorTensorOpMultiplicandCongruous64bELi0ESX_Li8EEELST_0EdSV_NS4_9MmaPolicyINS1_4warp11MmaTensorOpINS6_ILi32ELi32ELi16EEEdSP_dSZ_dSV_NS12_17MmaTensorOpPolicyINSR_3MmaINS6_ILi8ELi8ELi4EEELi32EdSV_dSE_dSV_NSR_13OpMultiplyAddEEENSB_ILi1ELi1EEEEELi1ELb0EbEENSB_ILi0ELi0EEES1D_Li1EEELi3ELNS1_23SharedMemoryClearOptionE0EbEES1G_NS_8epilogue11threadblock8EpilogueIS7_S1C_Li1ENS1I_27PredicatedTileIteratorBlas3INS1I_26OutputTileOptimalThreadMapINS1I_15OutputTileShapeILi64ELi8ELi4ELi1ELi1EEENS1M_ILi1ELi4ELi1ELi1ELi4EEELi256ELi1ELi64EEEdLNS_8BlasModeE1EEENS1H_4warp24FragmentIteratorTensorOpIS14_S17_dNSK_IdLi2ELb1EEESV_EENS1S_20TileIteratorTensorOpIS14_S17_dSV_EENS1I_18SharedLoadIteratorINS1P_18CompactedThreadMapEdLi8EEENS1H_6thread17LinearCombinationIdLi1EddLNS21_9ScaleType4KindE0ELNS_15FloatRoundStyleE2EdEENSB_ILi0ELi4EEELi1ELi1EEENS4_30GemmIdentityThreadblockSwizzleILi1EEELNS_8FillModeE1ELS1Q_1EEEEEvNT_6ParamsE:
[----:B------:R-:W-:Y:S08]  /*0000*/  LDC R1, c[0x0][0x28] ;  /* 0x00000a00ff017b82 */ /* 0x000ff00000000800 */
[----:B------:R-:W1:Y:S01]  /*0010*/  LDC.64 R2, c[0x0][0x338] ;  /* 0x0000ce00ff027b82 */ /* 0x000e620000000a00 */
[----:B------:R-:W-:Y:S02]  /*0020*/  ULDC.64 UR4, c[0x0][0x330] ;  /* 0x0000cc0000047ab9 */ /* 0x000fe40000000a00 */
[----:B------:R-:W-:Y:S01]  /*0030*/  DSETP.NEU.AND P1, PT, RZ, UR4, PT ;  /* 0x00000004ff007e2a */ /* 0x000fe2000bf2d000 */
[----:B------:R-:W-:-:S05]  /*0040*/  ULDC.U8 UR4, c[0x0][0x3b8] ;  /* 0x0000ee0000047ab9 */ /* 0x000fca0000000000 */
[----:B------:R-:W-:Y:S01]  /*0050*/  ISETP.NE.AND P1, PT, RZ, UR4, !P1 ;  /* 0x00000004ff007c0c */ /* 0x000fe2000cf25270 */
[----:B-1----:R-:W-:-:S14]  /*0060*/  DSETP.EQ.AND P0, PT, R2, 1, PT ;  /* 0x3ff000000200742a */ /* 0x002fdc0003f02000 */
[----:B------:R-:W-:Y:S05]  /*0070*/  @P1 EXIT P0 ;  /* 0x000000000000194d */ /* 0x000fea0000000000 */
[----:B------:R-:W1:Y:S01]  /*0080*/  S2UR UR7, SR_CTAID.Y ;  /* 0x00000000000779c3 */ /* 0x000e620000002600 */
[----:B------:R-:W-:Y:S01]  /*0090*/  IMAD.MOV.U32 R2, RZ, RZ, -0x1 ;  /* 0xffffffffff027424 */ /* 0x000fe200078e00ff */
[----:B------:R-:W-:Y:S01]  /*00a0*/  ULDC UR5, c[0x0][0x228] ;  /* 0x00008a0000057ab9 */ /* 0x000fe20000000800 */
[----:B------:R-:W-:-:S03]  /*00b0*/  ULDC UR4, c[0x0][0x220] ;  /* 0x0000880000047ab9 */ /* 0x000fc60000000800 */
[----:B------:R-:W-:Y:S02]  /*00c0*/  SHF.L.U32 R2, R2, UR5, RZ ;  /* 0x0000000502027c19 */ /* 0x000fe400080006ff */
[----:B------:R-:W2:Y:S08]  /*00d0*/  S2UR UR6, SR_CTAID.X ;  /* 0x00000000000679c3 */ /* 0x000eb00000002500 */
[----:B------:R-:W3:Y:S01]  /*00e0*/  LDC R0, c[0x0][0x21c] ;  /* 0x00008700ff007b82 */ /* 0x000ee20000000800 */
[----:B-1----:R-:W-:Y:S01]  /*00f0*/  USHF.L.U32 UR7, UR7, UR5, URZ ;  /* 0x0000000507077299 */ /* 0x002fe2000800063f */
[----:B--2---:R-:W-:Y:S01]  /*0100*/  LOP3.LUT R28, R2, UR6, RZ, 0xc, !PT ;  /* 0x00000006021c7c12 */ /* 0x004fe2000f8e0cff */
[----:B------:R-:W-:-:S04]  /*0110*/  USHF.R.S32.HI UR5, URZ, UR5, UR6 ;  /* 0x000000053f057299 */ /* 0x000fc80008011406 */
[----:B------:R-:W-:-:S05]  /*0120*/  VIADD R28, R28, UR7 ;  /* 0x000000071c1c7c36 */ /* 0x000fca0008000000 */
[----:B------:R-:W-:-:S04]  /*0130*/  ISETP.GE.AND P0, PT, R28, UR4, PT ;  /* 0x000000041c007c0c */ /* 0x000fc8000bf06270 */
[----:B---3--:R-:W-:-:S13]  /*0140*/  ISETP.LE.OR P0, PT, R0, UR5, P0 ;  /* 0x0000000500007c0c */ /* 0x008fda0008703670 */
[----:B------:R-:W-:Y:S05]  /*0150*/  @P0 EXIT ;  /* 0x000000000000094d */ /* 0x000fea0003800000 */
[----:B------:R-:W-:Y:S01]  /*0160*/  USHF.L.U32 UR16, UR5, 0x7, URZ ;  /* 0x0000000705107899 */ /* 0x000fe2000800063f */
[----:B------:R-:W-:-:S03]  /*0170*/  SHF.L.U32 R28, R28, 0x6, RZ ;  /* 0x000000061c1c7819 */ /* 0x000fc600000006ff */
[----:B------:R-:W-:-:S06]  /*0180*/  UIADD3 UR4, UR16, 0x80, URZ ;  /* 0x0000008010047890 */ /* 0x000fcc000fffe03f */
[----:B------:R-:W-:-:S13]  /*0190*/  ISETP.LT.AND P0, PT, R28, UR4, PT ;  /* 0x000000041c007c0c */ /* 0x000fda000bf01270 */
[----:B------:R-:W-:Y:S05]  /*01a0*/  @!P0 EXIT ;  /* 0x000000000000894d */ /* 0x000fea0003800000 */
[----:B------:R-:W1:Y:S01]  /*01b0*/  LDC R0, c[0x0][0x360] ;  /* 0x0000d800ff007b82 */ /* 0x000e620000000800 */
[----:B------:R-:W-:Y:S01]  /*01c0*/  ULDC UR4, c[0x0][0x218] ;  /* 0x0000860000047ab9 */ /* 0x000fe20000000800 */
[----:B------:R-:W-:Y:S01]  /*01d0*/  ULDC.64 UR18, c[0x0][0x208] ;  /* 0x0000820000127ab9 */ /* 0x000fe20000000a00 */
[----:B------:R-:W-:Y:S01]  /*01e0*/  IMAD.U32 R2, RZ, RZ, UR4 ;  /* 0x00000004ff027e24 */ /* 0x000fe2000f8e00ff */
[----:B------:R-:W-:Y:S01]  /*01f0*/  MOV R7, RZ ;  /* 0x000000ff00077202 */ /* 0x000fe20000000f00 */
[----:B------:R-:W-:Y:S01]  /*0200*/  VIADD R130, R28, 0x40 ;  /* 0x000000401c827836 */ /* 0x000fe20000000000 */
[----:B-1----:R-:W-:-:S13]  /*0210*/  ISETP.GT.U32.AND P0, PT, R0, 0x1, PT ;  /* 0x000000010000780c */ /* 0x002fda0003f04070 */
[----:B------:R-:W-:Y:S05]  /*0220*/  @P0 BRA `(.L_x_0) ;  /* 0x0000000000200947 */ /* 0x000fea0003800000 */
[----:B------:R-:W1:Y:S01]  /*0230*/  S2R R0, SR_CTAID.Z ;  /* 0x0000000000007919 */ /* 0x000e620000002700 */
[----:B------:R-:W2:Y:S08]  /*0240*/  LDC R2, c[0x0][0x224] ;  /* 0x00008900ff027b82 */ /* 0x000eb00000000800 */
[----:B------:R-:W3:Y:S01]  /*0250*/  LDC R7, c[0x0][0x368] ;  /* 0x0000da00ff077b82 */ /* 0x000ee20000000800 */
[----:B-1----:R-:W-:-:S04]  /*0260*/  IADD3 R3, R0, 0x1, RZ ;  /* 0x0000000100037810 */ /* 0x002fc80007ffe0ff */
[C---:B--2---:R-:W-:Y:S01]  /*0270*/  ISETP.GE.AND P0, PT, R3.reuse, R2, PT ;  /* 0x000000020300720c */ /* 0x044fe20003f06270 */
[-C--:B---3--:R-:W-:Y:S02]  /*0280*/  IMAD R2, R3, R7.reuse, RZ ;  /* 0x0000000703027224 */ /* 0x088fe400078e02ff */
[----:B------:R-:W-:-:S10]  /*0290*/  IMAD R7, R0, R7, RZ ;  /* 0x0000000700077224 */ /* 0x000fd400078e02ff */
[----:B------:R-:W1:Y:S02]  /*02a0*/  @P0 LDC R2, c[0x0][0x218] ;  /* 0x00008600ff020b82 */ /* 0x000e640000000800 */
.L_x_0:
[----:B------:R-:W2:Y:S01]  /*02b0*/  S2R R127, SR_TID.X ;  /* 0x00000000007f7919 */ /* 0x000ea20000002100 */
[C-C-:B-1----:R-:W-:Y:S01]  /*02c0*/  IMAD.IADD R5, R2.reuse, 0x1, -R7.reuse ;  /* 0x0000000102057824 */ /* 0x142fe200078e0a07 */
[----:B------:R-:W-:Y:S01]  /*02d0*/  ULDC.64 UR6, c[0x0][0x230] ;  /* 0x00008c0000067ab9 */ /* 0x000fe20000000a00 */
[----:B------:R-:W-:Y:S01]  /*02e0*/  IADD3 R129, R2, 0xf, -R7 ;  /* 0x0000000f02817810 */ /* 0x000fe20007ffe807 */
[----:B------:R-:W-:Y:S01]  /*02f0*/  ULDC.64 UR8, c[0x0][0x240] ;  /* 0x0000900000087ab9 */ /* 0x000fe20000000a00 */
[----:B------:R-:W-:Y:S01]  /*0300*/  ULDC.64 UR4, c[0x0][0x248] ;  /* 0x0000920000047ab9 */ /* 0x000fe20000000a00 */
[----:B------:R-:W-:Y:S01]  /*0310*/  SHF.R.S32.HI R126, RZ, 0x1f, R5 ;  /* 0x0000001fff7e7819 */ /* 0x000fe20000011405 */
[----:B------:R-:W-:Y:S01]  /*0320*/  UIADD3 UR4, UP0, UR8, -UR4, URZ ;  /* 0x8000000408047290 */ /* 0x000fe2000ff1e03f */
[----:B------:R-:W-:Y:S01]  /*0330*/  CS2R R54, SRZ ;  /* 0x0000000000367805 */ /* 0x000fe2000001ff00 */
[----:B------:R-:W-:Y:S01]  /*0340*/  ULDC.64 UR12, c[0x0][0x250] ;  /* 0x00009400000c7ab9 */ /* 0x000fe20000000a00 */
[----:B------:R-:W-:Y:S01]  /*0350*/  LEA.HI R126, R126, R5, RZ, 0x4 ;  /* 0x000000057e7e7211 */ /* 0x000fe200078f20ff */
[----:B------:R-:W-:Y:S01]  /*0360*/  UIADD3.X UR5, UR9, ~UR5, URZ, UP0, !UPT ;  /* 0x8000000509057290 */ /* 0x000fe200087fe43f */
[----:B------:R-:W-:Y:S01]  /*0370*/  CS2R R52, SRZ ;  /* 0x0000000000347805 */ /* 0x000fe2000001ff00 */
[----:B------:R-:W-:Y:S01]  /*0380*/  ULDC.64 UR14, c[0x0][0x370] ;  /* 0x0000dc00000e7ab9 */ /* 0x000fe20000000a00 */
[----:B------:R-:W-:Y:S01]  /*0390*/  LOP3.LUT R126, R126, 0xfffffff0, RZ, 0xc0, !PT ;  /* 0xfffffff07e7e7812 */ /* 0x000fe200078ec0ff */
[----:B------:R-:W-:Y:S01]  /*03a0*/  ULDC.64 UR10, c[0x0][0x378] ;  /* 0x0000de00000a7ab9 */ /* 0x000fe20000000a00 */
[----:B------:R-:W-:-:S02]  /*03b0*/  CS2R R50, SRZ ;  /* 0x0000000000327805 */ /* 0x000fc4000001ff00 */
[----:B------:R-:W-:Y:S02]  /*03c0*/  CS2R R48, SRZ ;  /* 0x0000000000307805 */ /* 0x000fe4000001ff00 */
[----:B------:R-:W-:Y:S01]  /*03d0*/  CS2R R58, SRZ ;  /* 0x00000000003a7805 */ /* 0x000fe2000001ff00 */
[----:B------:R-:W-:Y:S01]  /*03e0*/  IMAD.IADD R126, R5, 0x1, -R126 ;  /* 0x00000001057e7824 */ /* 0x000fe200078e0a7e */
[----:B------:R-:W-:Y:S02]  /*03f0*/  CS2R R56, SRZ ;  /* 0x0000000000387805 */ /* 0x000fe4000001ff00 */
[----:B------:R-:W-:Y:S02]  /*0400*/  CS2R R46, SRZ ;  /* 0x00000000002e7805 */ /* 0x000fe4000001ff00 */
[----:B------:R-:W-:Y:S02]  /*0410*/  CS2R R44, SRZ ;  /* 0x00000000002c7805 */ /* 0x000fe4000001ff00 */
[----:B------:R-:W-:-:S02]  /*0420*/  CS2R R62, SRZ ;  /* 0x00000000003e7805 */ /* 0x000fc4000001ff00 */
[C---:B------:R-:W-:Y:S02]  /*0430*/  ISETP.NE.AND P0, PT, R126.reuse, RZ, PT ;  /* 0x000000ff7e00720c */ /* 0x040fe40003f05270 */
[----:B------:R-:W-:Y:S02]  /*0440*/  CS2R R60, SRZ ;  /* 0x00000000003c7805 */ /* 0x000fe4000001ff00 */
[----:B------:R-:W-:Y:S02]  /*0450*/  CS2R R42, SRZ ;  /* 0x00000000002a7805 */ /* 0x000fe4000001ff00 */
[----:B------:R-:W-:Y:S02]  /*0460*/  CS2R R40, SRZ ;  /* 0x0000000000287805 */ /* 0x000fe4000001ff00 */
[----:B------:R-:W-:Y:S02]  /*0470*/  SEL R126, R126, 0x10, P0 ;  /* 0x000000107e7e7807 */ /* 0x000fe40000000000 */
[----:B------:R-:W-:-:S02]  /*0480*/  CS2R R66, SRZ ;  /* 0x0000000000427805 */ /* 0x000fc4000001ff00 */
[----:B------:R-:W-:Y:S02]  /*0490*/  CS2R R64, SRZ ;  /* 0x0000000000407805 */ /* 0x000fe4000001ff00 */
[----:B------:R-:W-:Y:S02]  /*04a0*/  CS2R R38, SRZ ;  /* 0x0000000000267805 */ /* 0x000fe4000001ff00 */
[----:B--2---:R-:W-:Y:S01]  /*04b0*/  SHF.R.S32.HI R22, RZ, 0x1f, R127 ;  /* 0x0000001fff167819 */ /* 0x004fe2000001147f */
[----:B------:R-:W-:Y:S01]  /*04c0*/  IMAD.WIDE.U32 R4, R126, UR6, RZ ;  /* 0x000000067e047c25 */ /* 0x000fe2000f8e00ff */
[----:B------:R-:W-:Y:S02]  /*04d0*/  SHF.R.S32.HI R112, RZ, 0x1f, R126 ;  /* 0x0000001fff707819 */ /* 0x000fe4000001147e */
[----:B------:R-:W-:Y:S02]  /*04e0*/  CS2R R36, SRZ ;  /* 0x0000000000247805 */ /* 0x000fe4000001ff00 */
[----:B------:R-:W-:-:S02]  /*04f0*/  LEA.HI R22, R22, R127, RZ, 0x5 ;  /* 0x0000007f16167211 */ /* 0x000fc400078f28ff */
[----:B------:R-:W-:Y:S02]  /*0500*/  CS2R R34, SRZ ;  /* 0x0000000000227805 */ /* 0x000fe4000001ff00 */
[----:B------:R-:W-:Y:S01]  /*0510*/  VIADDMNMX R2, R7, R126, R2, PT ;  /* 0x0000007e07027246 */ /* 0x000fe20003800102 */
[----:B------:R-:W-:Y:S01]  /*0520*/  IMAD R11, R112, UR6, RZ ;  /* 0x00000006700b7c24 */ /* 0x000fe2000f8e02ff */
[----:B------:R-:W-:Y:S02]  /*0530*/  LOP3.LUT R0, R22, 0xffffffe0, RZ, 0xc0, !PT ;  /* 0xffffffe016007812 */ /* 0x000fe400078ec0ff */
[----:B------:R-:W-:Y:S02]  /*0540*/  CS2R R32, SRZ ;  /* 0x0000000000207805 */ /* 0x000fe4000001ff00 */
[----:B------:R-:W-:Y:S01]  /*0550*/  SHF.R.S32.HI R22, RZ, 0x5, R22 ;  /* 0x00000005ff167819 */ /* 0x000fe20000011416 */
[----:B------:R-:W-:Y:S01]  /*0560*/  IMAD R11, R126, UR7, R11 ;  /* 0x000000077e0b7c24 */ /* 0x000fe2000f8e020b */
[----:B------:R-:W-:Y:S01]  /*0570*/  BAR.SYNC.DEFER_BLOCKING 0x0 ;  /* 0x0000000000007b1d */ /* 0x000fe20000010000 */
[----:B------:R-:W-:Y:S01]  /*0580*/  IMAD.IADD R0, R127, 0x1, -R0 ;  /* 0x000000017f007824 */ /* 0x000fe200078e0a00 */
[----:B------:R-:W-:Y:S01]  /*0590*/  LEA R85, P0, R4, UR4, 0x3 ;  /* 0x0000000404557c11 */ /* 0x000fe2000f8018ff */
[----:B------:R-:W-:-:S02]  /*05a0*/  IMAD.SHL.U32 R22, R22, 0x2, RZ ;  /* 0x0000000216167824 */ /* 0x000fc400078e00ff */
[----:B------:R-:W-:Y:S01]  /*05b0*/  IMAD.IADD R11, R5, 0x1, R11 ;  /* 0x00000001050b7824 */ /* 0x000fe200078e020b */
[----:B------:R-:W-:-:S04]  /*05c0*/  SHF.R.S32.HI R3, RZ, 0x1f, R0 ;  /* 0x0000001fff037819 */ /* 0x000fc80000011400 */
[----:B------:R-:W-:Y:S02]  /*05d0*/  LEA.HI R3, R3, R0, RZ, 0x4 ;  /* 0x0000000003037211 */ /* 0x000fe400078f20ff */
[----:B------:R-:W-:Y:S01]  /*05e0*/  LEA.HI.X R11, R4, UR5, R11, 0x3, P0 ;  /* 0x00000005040b7c11 */ /* 0x000fe200080f1c0b */
[----:B------:R-:W-:Y:S01]  /*05f0*/  ULDC.64 UR4, c[0x0][0x270] ;  /* 0x00009c0000047ab9 */ /* 0x000fe20000000a00 */
[C---:B------:R-:W-:Y:S02]  /*0600*/  LEA.HI.SX32 R22, R3.reuse, R22, 0x1c ;  /* 0x0000001603167211 */ /* 0x040fe400078fe2ff */
[----:B------:R-:W-:Y:S02]  /*0610*/  LOP3.LUT R13, R3, 0xfffffff0, RZ, 0xc0, !PT ;  /* 0xfffffff0030d7812 */ /* 0x000fe400078ec0ff */
[----:B------:R-:W-:Y:S01]  /*0620*/  SHF.R.S32.HI R27, RZ, 0x1f, R22 ;  /* 0x0000001fff1b7819 */ /* 0x000fe20000011416 */
[----:B------:R-:W-:Y:S02]  /*0630*/  IMAD.IADD R7, R22, 0x1, R7 ;  /* 0x0000000116077824 */ /* 0x000fe400078e0207 */
[----:B------:R-:W-:Y:S01]  /*0640*/  IMAD.IADD R13, R0, 0x1, -R13 ;  /* 0x00000001000d7824 */ /* 0x000fe200078e0a0d */
[----:B------:R-:W-:-:S02]  /*0650*/  LEA.HI R27, R27, R22, RZ, 0x2 ;  /* 0x000000161b1b7211 */ /* 0x000fc400078f10ff */
[----:B------:R-:W-:Y:S01]  /*0660*/  SHF.R.S32.HI R0, RZ, 0x1f, R7 ;  /* 0x0000001fff007819 */ /* 0x000fe20000011407 */
[----:B------:R-:W-:Y:S01]  /*0670*/  VIADD R16, R13, UR16 ;  /* 0x000000100d107c36 */ /* 0x000fe20008000000 */
[C---:B------:R-:W-:Y:S01]  /*0680*/  ISETP.GE.AND P6, PT, R7.reuse, R2, PT ;  /* 0x000000020700720c */ /* 0x040fe20003fc6270 */
[--C-:B------:R-:W-:Y:S01]  /*0690*/  IMAD.IADD R28, R28, 0x1, R13.reuse ;  /* 0x000000011c1c7824 */ /* 0x100fe200078e020d */
[----:B------:R-:W-:Y:S01]  /*06a0*/  SHF.R.S32.HI R30, RZ, 0x1f, R13 ;  /* 0x0000001fff1e7819 */ /* 0x000fe2000001140d */
[C---:B------:R-:W-:Y:S01]  /*06b0*/  IMAD R2, R0.reuse, UR6, RZ ;  /* 0x0000000600027c24 */ /* 0x040fe2000f8e02ff */
[----:B------:R-:W-:Y:S01]  /*06c0*/  SHF.R.S32.HI R17, RZ, 0x1f, R16 ;  /* 0x0000001fff117819 */ /* 0x000fe20000011410 */
[C---:B------:R-:W-:Y:S01]  /*06d0*/  IMAD R4, R0.reuse, UR12, RZ ;  /* 0x0000000c00047c24 */ /* 0x040fe2000f8e02ff */
[----:B------:R-:W-:Y:S01]  /*06e0*/  SHF.R.S32.HI R29, RZ, 0x1f, R28 ;  /* 0x0000001fff1d7819 */ /* 0x000fe2000001141c */
[----:B------:R-:W-:Y:S01]  /*06f0*/  IMAD R3, R7, UR7, R2 ;  /* 0x0000000707037c24 */ /* 0x000fe2000f8e0202 */
[----:B------:R-:W-:Y:S01]  /*0700*/  LOP3.LUT R136, R13, 0x6, RZ, 0xc0, !PT ;  /* 0x000000060d887812 */ /* 0x000fe200078ec0ff */
[----:B------:R-:W-:Y:S01]  /*0710*/  IMAD R2, R0, UR4, RZ ;  /* 0x0000000400027c24 */ /* 0x000fe2000f8e02ff */
[----:B------:R-:W-:Y:S01]  /*0720*/  LOP3.LUT R27, R27, 0xfffffffc, RZ, 0xc0, !PT ;  /* 0xfffffffc1b1b7812 */ /* 0x000fe200078ec0ff */
[----:B------:R-:W-:Y:S01]  /*0730*/  IMAD.WIDE.U32 R14, R7, UR4, R16 ;  /* 0x00000004070e7c25 */ /* 0x000fe2000f8e0010 */
[----:B------:R-:W-:-:S03]  /*0740*/  SHF.R.U32.HI R136, RZ, 0x1, R136 ;  /* 0x00000001ff887819 */ /* 0x000fc60000011688 */
[C---:B------:R-:W-:Y:S01]  /*0750*/  IMAD R2, R7.reuse, UR5, R2 ;  /* 0x0000000507027c24 */ /* 0x040fe2000f8e0202 */
[----:B------:R-:W-:Y:S01]  /*0760*/  ULDC.64 UR4, c[0x0][0x290] ;  /* 0x0000a40000047ab9 */ /* 0x000fe20000000a00 */
[----:B------:R-:W-:Y:S01]  /*0770*/  IMAD.WIDE.U32 R20, R7, UR6, R16 ;  /* 0x0000000607147c25 */ /* 0x000fe2000f8e0010 */
[----:B------:R-:W-:-:S03]  /*0780*/  ULDC.64 UR6, c[0x0][0x260] ;  /* 0x0000980000067ab9 */ /* 0x000fc60000000a00 */
[C---:B------:R-:W-:Y:S01]  /*0790*/  IMAD R5, R7.reuse, UR13, R4 ;  /* 0x0000000d07057c24 */ /* 0x040fe2000f8e0204 */
[----:B------:R-:W-:Y:S01]  /*07a0*/  LEA R8, P1, R20, UR14, 0x3 ;  /* 0x0000000e14087c11 */ /* 0x000fe2000f8218ff */
[----:B------:R-:W-:-:S04]  /*07b0*/  IMAD.WIDE.U32 R18, R7, UR12, R28 ;  /* 0x0000000c07127c25 */ /* 0x000fc8000f8e001c */
[----:B------:R-:W-:Y:S01]  /*07c0*/  IMAD R0, R0, UR4, RZ ;  /* 0x0000000400007c24 */ /* 0x000fe2000f8e02ff */
[----:B------:R-:W-:Y:S01]  /*07d0*/  LEA R4, P0, R18, UR10, 0x3 ;  /* 0x0000000a12047c11 */ /* 0x000fe2000f8018ff */
[----:B------:R-:W-:Y:S02]  /*07e0*/  IMAD.IADD R3, R21, 0x1, R3 ;  /* 0x0000000115037824 */ /* 0x000fe400078e0203 */
[----:B------:R-:W-:Y:S02]  /*07f0*/  IMAD.IADD R5, R19, 0x1, R5 ;  /* 0x0000000113057824 */ /* 0x000fe400078e0205 */
[C---:B------:R-:W-:Y:S01]  /*0800*/  IMAD R0, R7.reuse, UR5, R0 ;  /* 0x0000000507007c24 */ /* 0x040fe2000f8e0200 */
[----:B------:R-:W-:Y:S01]  /*0810*/  LEA.HI.X R9, R20, UR15, R3, 0x3, P1 ;  /* 0x0000000f14097c11 */ /* 0x000fe200088f1c03 */
[----:B------:R-:W-:Y:S01]  /*0820*/  IMAD.WIDE.U32 R6, R7, UR4, R28 ;  /* 0x0000000407067c25 */ /* 0x000fe2000f8e001c */
[----:B------:R-:W-:Y:S01]  /*0830*/  ULDC.64 UR4, c[0x0][0x268] ;  /* 0x00009a0000047ab9 */ /* 0x000fe20000000a00 */
[----:B------:R-:W-:Y:S01]  /*0840*/  LEA R144, P1, R14, UR10, 0x3 ;  /* 0x0000000a0e907c11 */ /* 0x000fe2000f8218ff */
[----:B------:R-:W-:Y:S01]  /*0850*/  UIADD3 UR10, UP0, UR6, -UR4, URZ ;  /* 0x80000004060a7290 */ /* 0x000fe2000ff1e03f */
[----:B------:R-:W-:Y:S01]  /*0860*/  IMAD.IADD R2, R15, 0x1, R2 ;  /* 0x000000010f027824 */ /* 0x000fe200078e0202 */
[----:B------:R-:W-:Y:S01]  /*0870*/  LEA.HI.X R5, R18, UR11, R5, 0x3, P0 ;  /* 0x0000000b12057c11 */ /* 0x000fe200080f1c05 */
[----:B------:R-:W-:Y:S01]  /*0880*/  IMAD.IADD R0, R7, 0x1, R0 ;  /* 0x0000000107007824 */ /* 0x000fe200078e0200 */
[----:B------:R-:W-:Y:S01]  /*0890*/  LEA R142, P0, R6, UR14, 0x3 ;  /* 0x0000000e068e7c11 */ /* 0x000fe2000f8018ff */
[----:B------:R-:W-:Y:S01]  /*08a0*/  VIADD R20, R16, 0x10 ;  /* 0x0000001010147836 */ /* 0x000fe20000000000 */
[----:B------:R-:W-:Y:S01]  /*08b0*/  LEA.HI.X R145, R14, UR11, R2, 0x3, P1 ;  /* 0x0000000b0e917c11 */ /* 0x000fe200088f1c02 */
[----:B------:R-:W-:Y:S01]  /*08c0*/  UIADD3.X UR11, UR7, ~UR5, URZ, UP0, !UPT ;  /* 0x80000005070b7290 */ /* 0x000fe200087fe43f */
[----:B------:R-:W-:Y:S01]  /*08d0*/  LEA.HI.X R143, R6, UR15, R0, 0x3, P0 ;  /* 0x0000000f068f7c11 */ /* 0x000fe200080f1c00 */
[C---:B------:R-:W-:Y:S01]  /*08e0*/  VIADD R19, R16.reuse, 0x20 ;  /* 0x0000002010137836 */ /* 0x040fe20000000000 */
[----:B------:R-:W-:Y:S01]  /*08f0*/  ULDC.64 UR4, c[0x0][0x210] ;  /* 0x0000840000047ab9 */ /* 0x000fe20000000a00 */
[C---:B------:R-:W-:Y:S01]  /*0900*/  VIADD R6, R16.reuse, 0x30 ;  /* 0x0000003010067836 */ /* 0x040fe20000000000 */
[----:B------:R-:W-:Y:S01]  /*0910*/  ISETP.LT.AND P0, PT, R16, UR4, !P6 ;  /* 0x0000000410007c0c */ /* 0x000fe2000f701270 */
[----:B------:R-:W-:Y:S01]  /*0920*/  IMAD R3, R112, UR12, RZ ;  /* 0x0000000c70037c24 */ /* 0x000fe2000f8e02ff */
[----:B------:R-:W-:Y:S01]  /*0930*/  ISETP.LT.AND P1, PT, R20, UR4, !P6 ;  /* 0x0000000414007c0c */ /* 0x000fe2000f721270 */
[----:B------:R-:W-:Y:S01]  /*0940*/  IMAD.WIDE.U32 R14, R126, UR12, RZ ;  /* 0x0000000c7e0e7c25 */ /* 0x000fe2000f8e00ff */
[----:B------:R-:W-:-:S02]  /*0950*/  ISETP.LT.AND P2, PT, R19, UR4, !P6 ;  /* 0x0000000413007c0c */ /* 0x000fc4000f741270 */
[----:B------:R-:W-:Y:S01]  /*0960*/  ISETP.LT.AND P3, PT, R6, UR4, !P6 ;  /* 0x0000000406007c0c */ /* 0x000fe2000f761270 */
[----:B------:R-:W-:Y:S01]  /*0970*/  IMAD R2, R126, UR13, R3 ;  /* 0x0000000d7e027c24 */ /* 0x000fe2000f8e0203 */
[----:B------:R-:W-:Y:S01]  /*0980*/  SEL R26, RZ, 0x1, !P0 ;  /* 0x00000001ff1a7807 */ /* 0x000fe20004000000 */
[----:B------:R-:W-:Y:S01]  /*0990*/  VIADD R7, R28, 0x10 ;  /* 0x000000101c077836 */ /* 0x000fe20000000000 */
[----:B------:R-:W-:Y:S01]  /*09a0*/  LEA R87, P4, R14, UR10, 0x3 ;  /* 0x0000000a0e577c11 */ /* 0x000fe2000f8818ff */
[----:B------:R-:W-:Y:S01]  /*09b0*/  IMAD.IADD R2, R15, 0x1, R2 ;  /* 0x000000010f027824 */ /* 0x000fe200078e0202 */
[----:B------:R-:W-:Y:S01]  /*09c0*/  P2R R26, PR, R26, 0xf ;  /* 0x0000000f1a1a7803 */ /* 0x000fe20000000000 */
[C---:B------:R-:W-:Y:S01]  /*09d0*/  VIADD R23, R28.reuse, 0x20 ;  /* 0x000000201c177836 */ /* 0x040fe20000000000 */
[C---:B------:R-:W-:Y:S01]  /*09e0*/  ISETP.GE.AND P0, PT, R28.reuse, UR5, PT ;  /* 0x000000051c007c0c */ /* 0x040fe2000bf06270 */
[----:B------:R-:W-:Y:S01]  /*09f0*/  VIADD R18, R28, 0x30 ;  /* 0x000000301c127836 */ /* 0x000fe20000000000 */
[----:B------:R-:W-:Y:S01]  /*0a00*/  ISETP.GE.AND P1, PT, R16, UR4, PT ;  /* 0x0000000410007c0c */ /* 0x000fe2000bf26270 */
[----:B------:R-:W-:Y:S01]  /*0a10*/  VIADD R3, R129, 0xf ;  /* 0x0000000f81037836 */ /* 0x000fe20000000000 */
[----:B------:R-:W-:Y:S01]  /*0a20*/  LEA.HI.X R2, R14, UR11, R2, 0x3, P4 ;  /* 0x0000000b0e027c11 */ /* 0x000fe2000a0f1c02 */
[C---:B------:R-:W-:Y:S01]  /*0a30*/  VIADD R15, R16.reuse, 0x40 ;  /* 0x00000040100f7836 */ /* 0x040fe20000000000 */
[----:B------:R-:W-:Y:S01]  /*0a40*/  ISETP.GE.AND P2, PT, R7, UR5, PT ;  /* 0x0000000507007c0c */ /* 0x000fe2000bf46270 */
[C---:B------:R-:W-:Y:S01]  /*0a50*/  VIADD R14, R16.reuse, 0x50 ;  /* 0x00000050100e7836 */ /* 0x040fe20000000000 */
[----:B------:R-:W-:Y:S01]  /*0a60*/  SEL R12, RZ, 0x1, P0 ;  /* 0x00000001ff0c7807 */ /* 0x000fe20000000000 */
[C---:B------:R-:W-:Y:S01]  /*0a70*/  VIADD R21, R16.reuse, 0x60 ;  /* 0x0000006010157836 */ /* 0x040fe20000000000 */
[----:B------:R-:W-:Y:S01]  /*0a80*/  ISETP.GE.AND P0, PT, R23, UR5, PT ;  /* 0x0000000517007c0c */ /* 0x000fe2000bf06270 */
[----:B------:R-:W-:Y:S01]  /*0a90*/  VIADD R17, R16, 0x70 ;  /* 0x0000007010117836 */ /* 0x000fe20000000000 */
[----:B------:R-:W-:Y:S01]  /*0aa0*/  LOP3.LUT R0, R129, 0xfffffff0, RZ, 0xc0, !PT ;  /* 0xfffffff081007812 */ /* 0x000fe200078ec0ff */
[----:B------:R-:W-:Y:S01]  /*0ab0*/  IMAD.SHL.U32 R29, R13, 0x4, RZ ;  /* 0x000000040d1d7824 */ /* 0x000fe200078e00ff */
[----:B------:R-:W-:-:S02]  /*0ac0*/  SEL R16, RZ, 0x1, P1 ;  /* 0x00000001ff107807 */ /* 0x000fc40000800000 */
[----:B------:R-:W-:Y:S02]  /*0ad0*/  ISETP.GE.AND P1, PT, R18, UR5, PT ;  /* 0x0000000512007c0c */ /* 0x000fe4000bf26270 */
[----:B------:R-:W-:Y:S02]  /*0ae0*/  ISETP.GE.U32.AND P5, PT, R3, 0x1f, PT ;  /* 0x0000001f0300780c */ /* 0x000fe40003fa6070 */
[----:B------:R-:W-:Y:S02]  /*0af0*/  SEL R10, RZ, 0xffffffff, P2 ;  /* 0xffffffffff0a7807 */ /* 0x000fe40001000000 */
[----:B------:R-:W-:Y:S02]  /*0b00*/  ISETP.LT.AND P2, PT, R15, UR4, !P6 ;  /* 0x000000040f007c0c */ /* 0x000fe4000f741270 */
[----:B------:R-:W-:Y:S02]  /*0b10*/  SEL R3, RZ, 0x4, P0 ;  /* 0x00000004ff037807 */ /* 0x000fe40000000000 */
[----:B------:R-:W-:-:S02]  /*0b20*/  ISETP.NE.AND P4, PT, R0, 0x10, PT ;  /* 0x000000100000780c */ /* 0x000fc40003f85270 */
[----:B------:R-:W-:Y:S02]  /*0b30*/  ISETP.LT.AND P0, PT, R14, UR4, !P6 ;  /* 0x000000040e007c0c */ /* 0x000fe4000f701270 */
[----:B------:R-:W-:Y:S02]  /*0b40*/  SEL R0, RZ, 0x8, P1 ;  /* 0x00000008ff007807 */ /* 0x000fe40000800000 */
[----:B------:R-:W-:Y:S02]  /*0b50*/  ISETP.LT.AND P1, PT, R21, UR4, !P6 ;  /* 0x0000000415007c0c */ /* 0x000fe4000f721270 */
[----:B------:R-:W-:Y:S02]  /*0b60*/  SEL R25, RZ, 0x100, !P2 ;  /* 0x00000100ff197807 */ /* 0x000fe40005000000 */
[----:B------:R-:W-:Y:S02]  /*0b70*/  ISETP.LT.AND P2, PT, R17, UR4, !P6 ;  /* 0x0000000411007c0c */ /* 0x000fe4000f741270 */
[----:B------:R-:W-:-:S02]  /*0b80*/  SEL R24, RZ, 0x200, !P0 ;  /* 0x00000200ff187807 */ /* 0x000fc40004000000 */
[----:B------:R-:W-:Y:S02]  /*0b90*/  ISETP.GE.AND P0, PT, R20, UR4, PT ;  /* 0x0000000414007c0c */ /* 0x000fe4000bf06270 */
[----:B------:R-:W-:Y:S02]  /*0ba0*/  SEL R20, RZ, 0x400, !P1 ;  /* 0x00000400ff147807 */ /* 0x000fe40004800000 */
[----:B------:R-:W-:Y:S02]  /*0bb0*/  ISETP.GE.AND P1, PT, R19, UR4, PT ;  /* 0x0000000413007c0c */ /* 0x000fe4000bf26270 */
[----:B------:R-:W-:Y:S02]  /*0bc0*/  SEL R19, RZ, 0x800, !P2 ;  /* 0x00000800ff137807 */ /* 0x000fe40005000000 */
[----:B------:R-:W-:Y:S02]  /*0bd0*/  ISETP.GE.AND P2, PT, R6, UR4, PT ;  /* 0x0000000406007c0c */ /* 0x000fe4000bf46270 */
[----:B------:R-:W-:-:S02]  /*0be0*/  SEL R6, RZ, 0xffffffff, P0 ;  /* 0xffffffffff067807 */ /* 0x000fc40000000000 */
[----:B------:R-:W-:Y:S02]  /*0bf0*/  ISETP.GE.AND P0, PT, R15, UR4, PT ;  /* 0x000000040f007c0c */ /* 0x000fe4000bf06270 */
[----:B------:R-:W-:Y:S02]  /*0c00*/  SEL R15, RZ, 0x4, P1 ;  /* 0x00000004ff0f7807 */ /* 0x000fe40000800000 */
[----:B------:R-:W-:Y:S02]  /*0c10*/  ISETP.GE.AND P1, PT, R14, UR4, PT ;  /* 0x000000040e007c0c */ /* 0x000fe4000bf26270 */
[----:B------:R-:W-:Y:S02]  /*0c20*/  SEL R14, RZ, 0x8, P2 ;  /* 0x00000008ff0e7807 */ /* 0x000fe40001000000 */
[----:B------:R-:W-:Y:S02]  /*0c30*/  ISETP.GE.AND P2, PT, R21, UR4, PT ;  /* 0x0000000415007c0c */ /* 0x000fe4000bf46270 */
[----:B------:R-:W-:-:S02]  /*0c40*/  LEA.HI R21, R30, R13, RZ, 0x3 ;  /* 0x0000000d1e157211 */ /* 0x000fc400078f18ff */
[----:B------:R-:W-:Y:S02]  /*0c50*/  CS2R R30, SRZ ;  /* 0x00000000001e7805 */ /* 0x000fe4000001ff00 */
[----:B------:R-:W-:Y:S02]  /*0c60*/  SEL R13, RZ, 0x100, P0 ;  /* 0x00000100ff0d7807 */ /* 0x000fe40000000000 */
[----:B------:R-:W-:Y:S01]  /*0c70*/  ISETP.GE.AND P0, PT, R17, UR4, PT ;  /* 0x0000000411007c0c */ /* 0x000fe2000bf06270 */
[----:B------:R-:W1:Y:S01]  /*0c80*/  S2UR UR4, SR_CgaCtaId ;  /* 0x00000000000479c3 */ /* 0x000e620000008800 */
[----:B------:R-:W-:Y:S01]  /*0c90*/  LOP3.LUT R25, R24, R25, R26, 0xfe, !PT ;  /* 0x0000001918197212 */ /* 0x000fe200078efe1a */
[----:B------:R-:W-:Y:S01]  /*0ca0*/  IMAD.IADD R17, R22, 0x1, -R27 ;  /* 0x0000000116117824 */ /* 0x000fe200078e0a1b */
[----:B------:R-:W-:Y:S02]  /*0cb0*/  SEL R24, RZ, 0x200, P1 ;  /* 0x00000200ff187807 */ /* 0x000fe40000800000 */
[----:B------:R-:W-:-:S02]  /*0cc0*/  ISETP.LT.AND P1, PT, R7, UR5, !P6 ;  /* 0x0000000507007c0c */ /* 0x000fc4000f721270 */
[----:B------:R-:W-:Y:S02]  /*0cd0*/  LOP3.LUT R22, R136, 0x4, R29, 0xf8, !PT ;  /* 0x0000000488167812 */ /* 0x000fe400078ef81d */
[----:B------:R-:W-:Y:S02]  /*0ce0*/  SEL R7, RZ, 0x400, P2 ;  /* 0x00000400ff077807 */ /* 0x000fe40001000000 */
[----:B------:R-:W-:Y:S01]  /*0cf0*/  ISETP.LT.AND P2, PT, R23, UR5, !P6 ;  /* 0x0000000517007c0c */ /* 0x000fe2000f741270 */
[----:B------:R-:W-:Y:S01]  /*0d00*/  IMAD.SHL.U32 R23, R6, 0x2, RZ ;  /* 0x0000000206177824 */ /* 0x000fe200078e00ff */
[----:B------:R-:W-:Y:S02]  /*0d10*/  LOP3.LUT R19, R19, R20, R25, 0xfe, !PT ;  /* 0x0000001413137212 */ /* 0x000fe400078efe19 */
[----:B------:R-:W-:Y:S02]  /*0d20*/  SHF.R.S32.HI R21, RZ, 0x3, R21 ;  /* 0x00000003ff157819 */ /* 0x000fe40000011415 */
[----:B------:R-:W-:-:S02]  /*0d30*/  LOP3.LUT R22, R22, 0x1, R17, 0x78, !PT ;  /* 0x0000000116167812 */ /* 0x000fc400078e7811 */
[----:B------:R-:W-:Y:S02]  /*0d40*/  SEL R6, RZ, 0x800, P0 ;  /* 0x00000800ff067807 */ /* 0x000fe40000000000 */
[----:B------:R-:W-:Y:S01]  /*0d50*/  SEL R117, R19, RZ, P5 ;  /* 0x000000ff13757207 */ /* 0x000fe20002800000 */
[----:B------:R-:W-:Y:S01]  /*0d60*/  IMAD R21, R22, 0x2, R21 ;  /* 0x0000000216157824 */ /* 0x000fe200078e0215 */
[----:B------:R-:W-:Y:S02]  /*0d70*/  ISETP.LT.AND P0, PT, R28, UR5, !P6 ;  /* 0x000000051c007c0c */ /* 0x000fe4000f701270 */
[----:B------:R-:W-:Y:S02]  /*0d80*/  CS2R R28, SRZ ;  /* 0x00000000001c7805 */ /* 0x000fe4000001ff00 */
[----:B------:R-:W-:Y:S01]  /*0d90*/  LOP3.LUT R16, R23, 0x2, R16, 0xe2, !PT ;  /* 0x0000000217107812 */ /* 0x000fe200078ee210 */
[----:B------:R-:W-:Y:S01]  /*0da0*/  IMAD.SHL.U32 R23, R10, 0x2, RZ ;  /* 0x000000020a177824 */ /* 0x000fe200078e00ff */
[----:B------:R-:W-:Y:S01]  /*0db0*/  ISETP.LT.AND P3, PT, R18, UR5, !P6 ;  /* 0x0000000512007c0c */ /* 0x000fe2000f761270 */
[----:B------:R-:W-:Y:S01]  /*0dc0*/  IMAD.SHL.U32 R10, R17, 0x2, RZ ;  /* 0x00000002110a7824 */ /* 0x000fe200078e00ff */
[----:B------:R-:W-:Y:S01]  /*0dd0*/  SEL R113, RZ, 0x1, !P0 ;  /* 0x00000001ff717807 */ /* 0x000fe20004000000 */
[C---:B------:R-:W-:Y:S01]  /*0de0*/  IMAD.SHL.U32 R124, R117.reuse, 0x8, RZ ;  /* 0x00000008757c7824 */ /* 0x040fe200078e00ff */
[----:B------:R-:W-:Y:S01]  /*0df0*/  LOP3.LUT R14, R14, R15, R16, 0xfe, !PT ;  /* 0x0000000f0e0e7212 */ /* 0x000fe200078efe10 */
[----:B------:R-:W-:Y:S01]  /*0e00*/  IMAD.SHL.U32 R123, R117, 0x4, RZ ;  /* 0x00000004757b7824 */ /* 0x000fe200078e00ff */
[----:B------:R-:W-:Y:S01]  /*0e10*/  LOP3.LUT R136, R27, R136, RZ, 0xfc, !PT ;  /* 0x000000881b887212 */ /* 0x000fe200078efcff */
[----:B------:R-:W-:Y:S01]  /*0e20*/  UMOV UR5, 0x400 ;  /* 0x0000040000057882 */ /* 0x000fe20000000000 */
[----:B------:R-:W-:Y:S01]  /*0e30*/  LOP3.LUT R15, R21, 0x4, R10, 0x78, !PT ;  /* 0x00000004150f7812 */ /* 0x000fe200078e780a */
[----:B-1----:R-:W-:Y:S01]  /*0e40*/  ULEA UR5, UR4, UR5, 0x18 ;  /* 0x0000000504057291 */ /* 0x002fe2000f8ec03f */
[----:B------:R-:W-:Y:S01]  /*0e50*/  P2R R113, PR, R113, 0xf ;  /* 0x0000000f71717803 */ /* 0x000fe20000000000 */
[----:B------:R-:W-:Y:S01]  /*0e60*/  IMAD.SHL.U32 R122, R117, 0x2, RZ ;  /* 0x00000002757a7824 */ /* 0x000fe200078e00ff */
[----:B------:R-:W-:Y:S01]  /*0e70*/  LOP3.LUT P2, R124, R124, 0x8, RZ, 0xc0, !PT ;  /* 0x000000087c7c7812 */ /* 0x000fe2000784c0ff */
[----:B------:R-:W-:Y:S01]  /*0e80*/  IMAD R15, R136, 0x80, R15 ;  /* 0x00000080880f7824 */ /* 0x000fe200078e020f */
[----:B------:R-:W-:-:S02]  /*0e90*/  LOP3.LUT P1, R123, R123, 0x8, RZ, 0xc0, !PT ;  /* 0x000000087b7b7812 */ /* 0x000fc4000782c0ff */
[----:B------:R-:W-:Y:S02]  /*0ea0*/  CS2R R20, SRZ ;  /* 0x0000000000147805 */ /* 0x000fe4000001ff00 */
[----:B------:R-:W-:Y:S01]  /*0eb0*/  SHF.R.U32.HI R120, RZ, 0x5, R117 ;  /* 0x00000005ff787819 */ /* 0x000fe20000011675 */
[----:B------:R-:W-:Y:S01]  /*0ec0*/  IMAD R136, R136, -0x40, R15 ;  /* 0xffffffc088887824 */ /* 0x000fe200078e020f */
[----:B------:R-:W-:Y:S02]  /*0ed0*/  LEA R128, R15, UR5, 0x3 ;  /* 0x000000050f807c11 */ /* 0x000fe4000f8e18ff */
[----:B------:R-:W-:Y:S02]  /*0ee0*/  CS2R R18, SRZ ;  /* 0x0000000000127805 */ /* 0x000fe4000001ff00 */
[----:B------:R-:W-:Y:S02]  /*0ef0*/  SHF.R.U32.HI R119, RZ, 0x6, R117 ;  /* 0x00000006ff777819 */ /* 0x000fe40000011675 */
[----:B------:R-:W-:-:S02]  /*0f00*/  CS2R R16, SRZ ;  /* 0x0000000000107805 */ /* 0x000fc4000001ff00 */
[----:B------:R-:W-:Y:S02]  /*0f10*/  SEL R113, R113, RZ, P5 ;  /* 0x000000ff71717207 */ /* 0x000fe40002800000 */
[----:B------:R-:W-:Y:S02]  /*0f20*/  CS2R R26, SRZ ;  /* 0x00000000001a7805 */ /* 0x000fe4000001ff00 */
[----:B------:R-:W-:Y:S01]  /*0f30*/  LOP3.LUT P0, R122, R122, 0x8, RZ, 0xc0, !PT ;  /* 0x000000087a7a7812 */ /* 0x000fe2000780c0ff */
[----:B------:R-:W-:Y:S01]  /*0f40*/  @!PT LDS RZ, [RZ] ;  /* 0x00000000fffff984 */ /* 0x000fe20000000800 */
[----:B------:R-:W-:Y:S01]  /*0f50*/  @!PT LDS RZ, [RZ] ;  /* 0x00000000fffff984 */ /* 0x000fe20000000800 */
[----:B------:R-:W-:Y:S01]  /*0f60*/  @!PT LDS RZ, [RZ] ;  /* 0x00000000fffff984 */ /* 0x000fe20000000800 */
[----:B------:R-:W-:Y:S01]  /*0f70*/  LDGSTS.E.LTC128B.64 [R128], desc[UR18][R8.64], P2 ;  /* 0x0000000008807fae */ /* 0x000fe20009121b52 */
[----:B------:R-:W-:Y:S01]  /*0f80*/  SHF.R.U32.HI R118, RZ, 0x7, R117 ;  /* 0x00000007ff767819 */ /* 0x000fe20000011675 */
[----:B------:R-:W-:Y:S01]  /*0f90*/  IMAD.SHL.U32 R116, R113, 0x8, RZ ;  /* 0x0000000871747824 */ /* 0x000fe200078e00ff */
[----:B------:R-:W-:Y:S01]  /*0fa0*/  LOP3.LUT P5, R121, R117, 0x8, RZ, 0xc0, !PT ;  /* 0x0000000875797812 */ /* 0x000fe200078ac0ff */
[----:B------:R-:W-:Y:S01]  /*0fb0*/  LDGSTS.E.LTC128B.64 [R128+0x80], desc[UR18][R8.64+0x80], P1 ;  /* 0x0008008008807fae */ /* 0x000fe20008921b52 */
[----:B------:R-:W-:Y:S01]  /*0fc0*/  LOP3.LUT P3, R120, R120, 0x8, RZ, 0xc0, !PT ;  /* 0x0000000878787812 */ /* 0x000fe2000786c0ff */
[----:B------:R-:W-:Y:S01]  /*0fd0*/  IMAD.SHL.U32 R115, R113, 0x4, RZ ;  /* 0x0000000471737824 */ /* 0x000fe200078e00ff */
[----:B------:R-:W-:Y:S01]  /*0fe0*/  LOP3.LUT P2, R119, R119, 0x8, RZ, 0xc0, !PT ;  /* 0x0000000877777812 */ /* 0x000fe2000784c0ff */
[----:B------:R-:W-:Y:S01]  /*0ff0*/  IMAD.SHL.U32 R114, R113, 0x2, RZ ;  /* 0x0000000271727824 */ /* 0x000fe200078e00ff */
[----:B------:R-:W-:-:S02]  /*1000*/  LOP3.LUT P1, R118, R118, 0x8, RZ, 0xc0, !PT ;  /* 0x0000000876767812 */ /* 0x000fc4000782c0ff */
[----:B------:R-:W-:Y:S01]  /*1010*/  SHF.R.U32.HI R117, RZ, 0x8, R117 ;  /* 0x00000008ff757819 */ /* 0x000fe20000011675 */
[----:B------:R-:W-:Y:S01]  /*1020*/  LDGSTS.E.LTC128B.64 [R128+0x100], desc[UR18][R8.64+0x100], P0 ;  /* 0x0010010008807fae */ /* 0x000fe20008121b52 */
[----:B------:R-:W-:Y:S02]  /*1030*/  LOP3.LUT R13, R24, R13, R14, 0xfe, !PT ;  /* 0x0000000d180d7212 */ /* 0x000fe400078efe0e */
[----:B------:R-:W-:Y:S02]  /*1040*/  CS2R R24, SRZ ;  /* 0x0000000000187805 */ /* 0x000fe4000001ff00 */
[----:B------:R-:W-:Y:S01]  /*1050*/  LOP3.LUT P0, R117, R117, 0x8, RZ, 0xc0, !PT ;  /* 0x0000000875757812 */ /* 0x000fe2000780c0ff */
[----:B------:R-:W-:Y:S01]  /*1060*/  LDGSTS.E.LTC128B.64 [R128+0x180], desc[UR18][R8.64+0x180], P5 ;  /* 0x0018018008807fae */ /* 0x000fe2000a921b52 */
[----:B------:R-:W-:Y:S02]  /*1070*/  LOP3.LUT P5, R116, R116, 0x8, RZ, 0xc0, !PT ;  /* 0x0000000874747812 */ /* 0x000fe400078ac0ff */
[----:B------:R-:W-:-:S02]  /*1080*/  CS2R R14, SRZ ;  /* 0x00000000000e7805 */ /* 0x000fc4000001ff00 */
[----:B------:R-:W-:Y:S01]  /*1090*/  LOP3.LUT R12, R23, 0x2, R12, 0xe2, !PT ;  /* 0x00000002170c7812 */ /* 0x000fe200078ee20c */
[----:B------:R-:W-:Y:S01]  /*10a0*/  LDGSTS.E.LTC128B.64 [R128+0x200], desc[UR18][R8.64+0x200], P3 ;  /* 0x0020020008807fae */ /* 0x000fe20009921b52 */
[----:B------:R-:W-:Y:S02]  /*10b0*/  LOP3.LUT P3, R115, R115, 0x8, RZ, 0xc0, !PT ;  /* 0x0000000873737812 */ /* 0x000fe4000786c0ff */
[----:B------:R-:W-:Y:S02]  /*10c0*/  CS2R R22, SRZ ;  /* 0x0000000000167805 */ /* 0x000fe4000001ff00 */
[----:B------:R-:W-:Y:S01]  /*10d0*/  LOP3.LUT R6, R6, R7, R13, 0xfe, !PT ;  /* 0x0000000706067212 */ /* 0x000fe200078efe0d */
[----:B------:R-:W-:Y:S01]  /*10e0*/  LDGSTS.E.LTC128B.64 [R128+0x280], desc[UR18][R8.64+0x280], P2 ;  /* 0x0028028008807fae */ /* 0x000fe20009121b52 */
[----:B------:R-:W-:Y:S02]  /*10f0*/  LOP3.LUT P2, R114, R114, 0x8, RZ, 0xc0, !PT ;  /* 0x0000000872727812 */ /* 0x000fe4000784c0ff */
[----:B------:R-:W-:Y:S01]  /*1100*/  LOP3.LUT R12, R0, R3, R12, 0xfe, !PT ;  /* 0x00000003000c7212 */ /* 0x000fe200078efe0c */
[----:B------:R-:W-:Y:S01]  /*1110*/  LDGSTS.E.LTC128B.64 [R128+0x300], desc[UR18][R8.64+0x300], P1 ;  /* 0x0030030008807fae */ /* 0x000fe20008921b52 */
[----:B------:R-:W-:-:S02]  /*1120*/  LOP3.LUT P1, R113, R113, 0x8, RZ, 0xc0, !PT ;  /* 0x0000000871717812 */ /* 0x000fc4000782c0ff */
[----:B------:R-:W-:Y:S01]  /*1130*/  SEL R135, R6, RZ, P4 ;  /* 0x000000ff06877207 */ /* 0x000fe20002000000 */
[----:B------:R1:W-:Y:S01]  /*1140*/  LDGSTS.E.LTC128B.64 [R128+0x380], desc[UR18][R8.64+0x380], P0 ;  /* 0x0038038008807fae */ /* 0x0003e20008121b52 */
[----:B------:R-:W-:Y:S02]  /*1150*/  LEA R3, R136, UR5, 0x3 ;  /* 0x0000000588037c11 */ /* 0x000fe4000f8e18ff */
[----:B------:R-:W-:Y:S02]  /*1160*/  CS2R R6, SRZ ;  /* 0x0000000000067805 */ /* 0x000fe4000001ff00 */
[----:B------:R-:W-:Y:S01]  /*1170*/  SHF.R.U32.HI R0, RZ, 0x5, R127 ;  /* 0x00000005ff007819 */ /* 0x000fe2000001167f */
[----:B------:R-:W-:Y:S01]  /*1180*/  IMAD.SHL.U32 R111, R135, 0x8, RZ ;  /* 0x00000008876f7824 */ /* 0x000fe200078e00ff */
[----:B------:R-:W-:Y:S01]  /*1190*/  IADD3 R84, P6, R85, R8, RZ ;  /* 0x0000000855547210 */ /* 0x000fe20007fde0ff */
[----:B------:R-:W-:Y:S01]  /*11a0*/  LDGSTS.E.LTC128B.64 [R3+0xc000], desc[UR18][R4.64], P5 ;  /* 0x0c00000004037fae */ /* 0x000fe2000a921b52 */
[C---:B------:R-:W-:Y:S01]  /*11b0*/  IMAD.SHL.U32 R110, R135.reuse, 0x4, RZ ;  /* 0x00000004876e7824 */ /* 0x040fe200078e00ff */
[----:B------:R-:W-:Y:S01]  /*11c0*/  SEL R134, R12, RZ, P4 ;  /* 0x000000ff0c867207 */ /* 0x000fe20002000000 */
[----:B------:R-:W-:Y:S01]  /*11d0*/  IMAD.SHL.U32 R109, R135, 0x2, RZ ;  /* 0x00000002876d7824 */ /* 0x000fe200078e00ff */
[----:B------:R-:W-:Y:S01]  /*11e0*/  LDGSTS.E.LTC128B.64 [R3+0xc080], desc[UR18][R4.64+0x80], P3 ;  /* 0x0c08008004037fae */ /* 0x000fe20009921b52 */
[----:B------:R-:W-:Y:S01]  /*11f0*/  IMAD.X R85, R11, 0x1, R9, P6 ;  /* 0x000000010b557824 */ /* 0x000fe200030e0609 */
[----:B------:R-:W-:Y:S01]  /*1200*/  LOP3.LUT P4, R110, R110, 0x8, RZ, 0xc0, !PT ;  /* 0x000000086e6e7812 */ /* 0x000fe2000788c0ff */
[C---:B------:R-:W-:Y:S01]  /*1210*/  IMAD.SHL.U32 R103, R134.reuse, 0x8, RZ ;  /* 0x0000000886677824 */ /* 0x040fe200078e00ff */
[----:B------:R-:W-:Y:S01]  /*1220*/  LDGSTS.E.LTC128B.64 [R3+0xc100], desc[UR18][R4.64+0x100], P2 ;  /* 0x0c10010004037fae */ /* 0x000fe20009121b52 */
[--C-:B------:R-:W-:Y:S01]  /*1230*/  SHF.R.U32.HI R107, RZ, 0x5, R135.reuse ;  /* 0x00000005ff6b7819 */ /* 0x100fe20000011687 */
[C---:B------:R-:W-:Y:S01]  /*1240*/  IMAD.SHL.U32 R102, R134.reuse, 0x4, RZ ;  /* 0x0000000486667824 */ /* 0x040fe200078e00ff */
[----:B------:R-:W-:Y:S01]  /*1250*/  LOP3.LUT P5, R109, R109, 0x8, RZ, 0xc0, !PT ;  /* 0x000000086d6d7812 */ /* 0x000fe200078ac0ff */
[----:B------:R2:W-:Y:S01]  /*1260*/  LDGSTS.E.LTC128B.64 [R3+0xc180], desc[UR18][R4.64+0x180], P1 ;  /* 0x0c18018004037fae */ /* 0x0005e20008921b52 */
[----:B------:R-:W-:Y:S01]  /*1270*/  LOP3.LUT P1, R111, R111, 0x8, RZ, 0xc0, !PT ;  /* 0x000000086f6f7812 */ /* 0x000fe2000782c0ff */
[----:B------:R-:W-:Y:S01]  /*1280*/  IMAD.SHL.U32 R101, R134, 0x2, RZ ;  /* 0x0000000286657824 */ /* 0x000fe200078e00ff */
[----:B------:R-:W-:Y:S01]  /*1290*/  SHF.R.U32.HI R106, RZ, 0x6, R135 ;  /* 0x00000006ff6a7819 */ /* 0x000fe20000011687 */
[----:B------:R-:W3:Y:S01]  /*12a0*/  SHFL.IDX PT, R0, R0, RZ, 0x1f ;  /* 0x00001fff00007589 */ /* 0x000ee200000e0000 */
[----:B------:R-:W-:-:S02]  /*12b0*/  LOP3.LUT P3, R108, R135, 0x8, RZ, 0xc0, !PT ;  /* 0x00000008876c7812 */ /* 0x000fc4000786c0ff */
[----:B------:R-:W-:Y:S02]  /*12c0*/  CS2R R12, SRZ ;  /* 0x00000000000c7805 */ /* 0x000fe4000001ff00 */
[----:B------:R-:W-:Y:S01]  /*12d0*/  LOP3.LUT P2, R107, R107, 0x8, RZ, 0xc0, !PT ;  /* 0x000000086b6b7812 */ /* 0x000fe2000784c0ff */
[----:B------:R-:W0:Y:S01]  /*12e0*/  LDGDEPBAR ;  /* 0x00000000000079af */ /* 0x000e220000000000 */
[--C-:B------:R-:W-:Y:S02]  /*12f0*/  SHF.R.U32.HI R105, RZ, 0x7, R135.reuse ;  /* 0x00000007ff697819 */ /* 0x100fe40000011687 */
[----:B------:R-:W-:Y:S02]  /*1300*/  CS2R R10, SRZ ;  /* 0x00000000000a7805 */ /* 0x000fe4000001ff00 */
[----:B------:R-:W-:Y:S02]  /*1310*/  SHF.R.U32.HI R104, RZ, 0x8, R135 ;  /* 0x00000008ff687819 */ /* 0x000fe40000011687 */
[----:B-1----:R-:W-:-:S02]  /*1320*/  CS2R R8, SRZ ;  /* 0x0000000000087805 */ /* 0x002fc4000001ff00 */
[----:B------:R-:W-:Y:S01]  /*1330*/  LOP3.LUT P6, R105, R105, 0x8, RZ, 0xc0, !PT ;  /* 0x0000000869697812 */ /* 0x000fe200078cc0ff */
[----:B------:R-:W-:Y:S01]  /*1340*/  LDGSTS.E.LTC128B.64 [R128+0x4000], desc[UR18][R84.64], P1 ;  /* 0x0400000054807fae */ /* 0x000fe20008921b52 */
[----:B------:R-:W-:Y:S02]  /*1350*/  LOP3.LUT P1, R106, R106, 0x8, RZ, 0xc0, !PT ;  /* 0x000000086a6a7812 */ /* 0x000fe4000782c0ff */
[----:B------:R-:W-:Y:S01]  /*1360*/  IADD3 R86, P0, R87, R4, RZ ;  /* 0x0000000457567210 */ /* 0x000fe20007f1e0ff */
[----:B------:R-:W-:Y:S01]  /*1370*/  LDGSTS.E.LTC128B.64 [R128+0x4080], desc[UR18][R84.64+0x80], P4 ;  /* 0x0408008054807fae */ /* 0x000fe2000a121b52 */
[----:B------:R-:W-:-:S03]  /*1380*/  LOP3.LUT P4, R103, R103, 0x8, RZ, 0xc0, !PT ;  /* 0x0000000867677812 */ /* 0x000fc6000788c0ff */
[----:B------:R-:W-:Y:S01]  /*1390*/  LDGSTS.E.LTC128B.64 [R128+0x4100], desc[UR18][R84.64+0x100], P5 ;  /* 0x0410010054807fae */ /* 0x000fe2000a921b52 */
[----:B------:R-:W-:Y:S01]  /*13a0*/  LOP3.LUT P5, R104, R104, 0x8, RZ, 0xc0, !PT ;  /* 0x0000000868687812 */ /* 0x000fe200078ac0ff */
[----:B------:R-:W-:Y:S01]  /*13b0*/  IMAD.X R87, R2, 0x1, R5, P0 ;  /* 0x0000000102577824 */ /* 0x000fe200000e0605 */
[----:B------:R-:W-:Y:S01]  /*13c0*/  ISETP.GE.AND P0, PT, R129, 0x10, PT ;  /* 0x000000108100780c */ /* 0x000fe20003f06270 */
[----:B------:R-:W-:Y:S01]  /*13d0*/  LDGSTS.E.LTC128B.64 [R128+0x4180], desc[UR18][R84.64+0x180], P3 ;  /* 0x0418018054807fae */ /* 0x000fe20009921b52 */
[----:B------:R-:W-:Y:S02]  /*13e0*/  LOP3.LUT P3, R102, R102, 0x8, RZ, 0xc0, !PT ;  /* 0x0000000866667812 */ /* 0x000fe4000786c0ff */
[----:B--2---:R-:W-:Y:S02]  /*13f0*/  CS2R R4, SRZ ;  /* 0x0000000000047805 */ /* 0x004fe4000001ff00 */
[----:B---3--:R-:W-:Y:S01]  /*1400*/  R2UR UR4, R0 ;  /* 0x00000000000472ca */ /* 0x008fe200000e0000 */
[----:B------:R-:W-:Y:S01]  /*1410*/  LDGSTS.E.LTC128B.64 [R128+0x4200], desc[UR18][R84.64+0x200], P2 ;  /* 0x0420020054807fae */ /* 0x000fe20009121b52 */
[----:B------:R-:W-:-:S02]  /*1420*/  LOP3.LUT P2, R101, R101, 0x8, RZ, 0xc0, !PT ;  /* 0x0000000865657812 */ /* 0x000fc4000784c0ff */
[----:B------:R-:W-:Y:S01]  /*1430*/  SHF.R.S32.HI R0, RZ, 0x1f, R129 ;  /* 0x0000001fff007819 */ /* 0x000fe20000011481 */
[----:B------:R-:W-:Y:S01]  /*1440*/  LDGSTS.E.LTC128B.64 [R128+0x4280], desc[UR18][R84.64+0x280], P1 ;  /* 0x0428028054807fae */ /* 0x000fe20008921b52 */
[----:B------:R-:W-:Y:S02]  /*1450*/  LOP3.LUT P1, R100, R134, 0x8, RZ, 0xc0, !PT ;  /* 0x0000000886647812 */ /* 0x000fe4000782c0ff */
[----:B------:R-:W-:Y:S01]  /*1460*/  LEA.HI R125, R0, R129, RZ, 0x4 ;  /* 0x00000081007d7211 */ /* 0x000fe200078f20ff */
[----:B------:R-:W-:Y:S03]  /*1470*/  LDGSTS.E.LTC128B.64 [R128+0x4300], desc[UR18][R84.64+0x300], P6 ;  /* 0x0430030054807fae */ /* 0x000fe6000b121b52 */
[----:B------:R-:W-:Y:S01]  /*1480*/  SHF.R.S32.HI R125, RZ, 0x4, R125 ;  /* 0x00000004ff7d7819 */ /* 0x000fe2000001147d */
[----:B------:R-:W-:Y:S01]  /*1490*/  LDGSTS.E.LTC128B.64 [R128+0x4380], desc[UR18][R84.64+0x380], P5 ;  /* 0x0438038054807fae */ /* 0x000fe2000a921b52 */
[----:B------:R-:W-:-:S03]  /*14a0*/  USHF.R.S32.HI UR12, URZ, 0x1f, UR4 ;  /* 0x0000001f3f0c7899 */ /* 0x000fc60008011404 */
[----:B------:R-:W-:Y:S01]  /*14b0*/  LDGSTS.E.LTC128B.64 [R3+0xe000], desc[UR18][R86.64], P4 ;  /* 0x0e00000056037fae */ /* 0x000fe2000a121b52 */
[----:B------:R-:W-:-:S03]  /*14c0*/  ULEA.HI UR12, UR12, UR4, URZ, 0x3 ;  /* 0x000000040c0c7291 */ /* 0x000fc6000f8f183f */
[----:B------:R-:W-:Y:S01]  /*14d0*/  LDGSTS.E.LTC128B.64 [R3+0xe080], desc[UR18][R86.64+0x80], P3 ;  /* 0x0e08008056037fae */ /* 0x000fe20009921b52 */
[----:B------:R-:W-:Y:S02]  /*14e0*/  ULOP3.LUT UR13, UR12, 0xfffffff8, URZ, 0xc0, !UPT ;  /* 0xfffffff80c0d7892 */ /* 0x000fe4000f8ec03f */
[----:B------:R-:W-:Y:S01]  /*14f0*/  USHF.R.S32.HI UR12, URZ, 0x3, UR12 ;  /* 0x000000033f0c7899 */ /* 0x000fe2000801140c */
[----:B------:R-:W-:Y:S01]  /*1500*/  LDGSTS.E.LTC128B.64 [R3+0xe100], desc[UR18][R86.64+0x100], P2 ;  /* 0x0e10010056037fae */ /* 0x000fe20009121b52 */
[----:B------:R-:W-:Y:S02]  /*1510*/  UIADD3 UR13, UR4, -UR13, URZ ;  /* 0x8000000d040d7290 */ /* 0x000fe4000fffe03f */
[----:B------:R-:W-:Y:S01]  /*1520*/  UIADD3 UR4, UR5, 0xc000, URZ ;  /* 0x0000c00005047890 */ /* 0x000fe2000fffe03f */
[----:B------:R1:W-:Y:S01]  /*1530*/  LDGSTS.E.LTC128B.64 [R3+0xe180], desc[UR18][R86.64+0x180], P1 ;  /* 0x0e18018056037fae */ /* 0x0003e20008921b52 */
[----:B------:R-:W-:Y:S01]  /*1540*/  USHF.R.S32.HI UR10, URZ, 0x1f, UR13 ;  /* 0x0000001f3f0a7899 */ /* 0x000fe2000801140d */
[----:B------:R-:W-:-:S02]  /*1550*/  ISETP.NE.AND P1, PT, R125, 0x2, PT ;  /* 0x000000027d00780c */ /* 0x000fc40003f25270 */
[----:B------:R-:W0:Y:S01]  /*1560*/  LDGDEPBAR ;  /* 0x00000000000079af */ /* 0x000e220000000000 */
[----:B------:R-:W-:Y:S01]  /*1570*/  ULEA.HI UR10, UR10, UR13, URZ, 0x2 ;  /* 0x0000000d0a0a7291 */ /* 0x000fe2000f8f103f */
[----:B------:R-:W-:Y:S02]  /*1580*/  LEA R136, R136, UR4, 0x3 ;  /* 0x0000000488887c11 */ /* 0x000fe4000f8e18ff */
[----:B------:R-:W-:Y:S01]  /*1590*/  SEL R134, R134, RZ, P1 ;  /* 0x000000ff86867207 */ /* 0x000fe20000800000 */
[----:B------:R-:W-:Y:S01]  /*15a0*/  ULOP3.LUT UR11, UR10, 0xfffffffc, URZ, 0xc0, !UPT ;  /* 0xfffffffc0a0b7892 */ /* 0x000fe2000f8ec03f */
[----:B------:R-:W-:Y:S01]  /*15b0*/  SEL R135, R135, RZ, P1 ;  /* 0x000000ff87877207 */ /* 0x000fe20000800000 */
[----:B------:R-:W-:Y:S02]  /*15c0*/  USHF.R.S32.HI UR10, URZ, 0x2, UR10 ;  /* 0x000000023f0a7899 */ /* 0x000fe4000801140a */
[----:B------:R-:W-:Y:S01]  /*15d0*/  UIADD3 UR11, UR13, -UR11, URZ ;  /* 0x8000000b0d0b7290 */ /* 0x000fe2000fffe03f */
[----:B-1----:R-:W-:Y:S01]  /*15e0*/  LOP3.LUT R3, R127, 0x1f, RZ, 0xc0, !PT ;  /* 0x0000001f7f037812 */ /* 0x002fe200078ec0ff */
[----:B------:R-:W-:-:S04]  /*15f0*/  DEPBAR.LE SB0, 0x1 ;  /* 0x000080400000791a */ /* 0x000fc80000000000 */
[----:B------:R-:W-:-:S04]  /*1600*/  SHF.R.U32.HI R3, RZ, 0x3, R3 ;  /* 0x00000003ff037819 */ /* 0x000fc80000011603 */
[----:B------:R-:W-:-:S05]  /*1610*/  LOP3.LUT R2, R3, 0x7, R127, 0x78, !PT ;  /* 0x0000000703027812 */ /* 0x000fca00078e787f */
[----:B------:R-:W-:-:S04]  /*1620*/  IMAD R2, R3, 0x40, R2 ;  /* 0x0000004003027824 */ /* 0x000fc800078e0202 */
[----:B------:R-:W-:Y:S01]  /*1630*/  IMAD R3, R3, -0x20, R2 ;  /* 0xffffffe003037824 */ /* 0x000fe200078e0202 */
[----:B------:R-:W-:-:S04]  /*1640*/  LEA R2, R2, UR5, 0x4 ;  /* 0x0000000502027c11 */ /* 0x000fc8000f8e20ff */
[----:B------:R-:W-:Y:S01]  /*1650*/  LEA R0, R3, UR4, 0x4 ;  /* 0x0000000403007c11 */ /* 0x000fe2000f8e20ff */
[----:B------:R-:W-:Y:S06]  /*1660*/  BAR.SYNC.DEFER_BLOCKING 0x0 ;  /* 0x0000000000007b1d */ /* 0x000fec0000010000 */
[----:B------:R-:W-:Y:S05]  /*1670*/  @!P0 BRA `(.L_x_1) ;  /* 0x0000001000048947 */ /* 0x000fea0003800000 */
[----:B------:R-:W-:Y:S01]  /*1680*/  ULEA UR5, UR12, UR11, 0x6 ;  /* 0x0000000b0c057291 */ /* 0x000fe2000f8e303f */
[----:B------:R-:W-:Y:S01]  /*1690*/  IADD3 R138, P1, R86, UR6, RZ ;  /* 0x00000006568a7c10 */ /* 0x000fe2000ff3e0ff */
[----:B------:R-:W-:Y:S01]  /*16a0*/  ULEA UR4, UR12, UR10, 0x5 ;  /* 0x0000000a0c047291 */ /* 0x000fe2000f8e283f */
[----:B------:R-:W-:Y:S01]  /*16b0*/  IADD3 R140, P0, R84, UR8, RZ ;  /* 0x00000008548c7c10 */ /* 0x000fe2000ff1e0ff */
[----:B------:R-:W-:Y:S01]  /*16c0*/  USHF.L.U32 UR5, UR5, 0x5, URZ ;  /* 0x0000000505057899 */ /* 0x000fe2000800063f */
[----:B------:R-:W-:Y:S01]  /*16d0*/  VIADD R133, R125, 0xfffffffe ;  /* 0xfffffffe7d857836 */ /* 0x000fe20000000000 */
[----:B------:R-:W-:Y:S01]  /*16e0*/  USHF.L.U32 UR4, UR4, 0x5, URZ ;  /* 0x0000000504047899 */ /* 0x000fe2000800063f */
[----:B------:R-:W-:Y:S01]  /*16f0*/  IMAD.MOV.U32 R132, RZ, RZ, R135 ;  /* 0x000000ffff847224 */ /* 0x000fe200078e0087 */
[----:B------:R-:W-:Y:S01]  /*1700*/  USHF.L.U32 UR5, UR5, 0x3, URZ ;  /* 0x0000000305057899 */ /* 0x000fe2000800063f */
[----:B------:R-:W-:Y:S01]  /*1710*/  IMAD.MOV.U32 R131, RZ, RZ, R134 ;  /* 0x000000ffff837224 */ /* 0x000fe200078e0086 */
[----:B------:R-:W-:Y:S01]  /*1720*/  USHF.L.U32 UR4, UR4, 0x3, URZ ;  /* 0x0000000304047899 */ /* 0x000fe2000800063f */
[----:B------:R-:W-:-:S02]  /*1730*/  CS2R R54, SRZ ;  /* 0x0000000000367805 */ /* 0x000fc4000001ff00 */
[----:B------:R-:W-:Y:S01]  /*1740*/  IADD3.X R147, R87, UR7, RZ, P1, !PT ;  /* 0x0000000757937c10 */ /* 0x000fe20008ffe4ff */
[----:B------:R-:W-:Y:S01]  /*1750*/  UMOV UR15, URZ ;  /* 0x0000003f000f7c82 */ /* 0x000fe20008000000 */
[----:B------:R-:W-:Y:S01]  /*1760*/  IADD3.X R139, R85, UR9, RZ, P0, !PT ;  /* 0x00000009558b7c10 */ /* 0x000fe200087fe4ff */
[----:B------:R-:W-:Y:S01]  /*1770*/  UMOV UR23, 0x8000 ;  /* 0x0000800000177882 */ /* 0x000fe20000000000 */
[----:B------:R-:W-:Y:S01]  /*1780*/  UMOV UR22, 0x4000 ;  /* 0x0000400000167882 */ /* 0x000fe20000000000 */
[----:B------:R1:W2:Y:S01]  /*1790*/  LDS.128 R68, [R2+UR5] ;  /* 0x0000000502447984 */ /* 0x0002a20008000c00 */
[----:B------:R-:W-:Y:S01]  /*17a0*/  UMOV UR21, 0x2 ;  /* 0x0000000200157882 */ /* 0x000fe20000000000 */
[----:B------:R-:W-:Y:S01]  /*17b0*/  ULDC.64 UR8, c[0x0][0x240] ;  /* 0x0000900000087ab9 */ /* 0x000fe20000000a00 */
[----:B------:R-:W-:Y:S01]  /*17c0*/  ULDC.64 UR6, c[0x0][0x260] ;  /* 0x0000980000067ab9 */ /* 0x000fe20000000a00 */
[----:B------:R1:W3:Y:S04]  /*17d0*/  LDS.128 R80, [R2+UR5+0x80] ;  /* 0x0000800502507984 */ /* 0x0002e80008000c00 */
[----:B------:R1:W1:Y:S04]  /*17e0*/  LDS.128 R72, [R0+UR4] ;  /* 0x0000000400487984 */ /* 0x0002680008000c00 */
[----:B------:R1:W1:Y:S02]  /*17f0*/  LDS.128 R76, [R0+UR4+0x80] ;  /* 0x00008004004c7984 */ /* 0x0002640008000c00 */
.L_x_2:
[----:B------:R-:W-:-:S04]  /*1800*/  DEPBAR.LE SB5, 0xc ;  /* 0x0000d3000000791a */ /* 0x000fc80000000000 */
[C---:B-12---:R-:W5:Y:S01]  /*1810*/  DMMA.8x8x4 R4, R68.reuse, R72, R4 ;  /* 0x000000484404723f */ /* 0x046f620000000004 */
[----:B---3--:R-:W-:Y:S01]  /*1820*/  LDS.128 R84, [R2+UR5+0x1000] ;  /* 0x0010000502547984 */ /* 0x008fe20008000c00 */
[----:B------:R-:W-:Y:S02]  /*1830*/  UIADD3 UR14, UR5, -0x8000, URZ ;  /* 0xffff8000050e7890 */ /* 0x000fe4000fffe03f */
[----:B------:R-:W-:Y:S01]  /*1840*/  IMAD.MOV.U32 R141, RZ, RZ, R139 ;  /* 0x000000ffff8d7224 */ /* 0x000fe200078e008b */
[----:B------:R-:W-:Y:S01]  /*1850*/  LOP3.LUT P2, RZ, R132, 0x1, RZ, 0xc0, !PT ;  /* 0x0000000184ff7812 */ /* 0x000fe2000784c0ff */
[----:B------:R-:W-:Y:S01]  /*1860*/  IMAD.MOV.U32 R146, RZ, RZ, R138 ;  /* 0x000000ffff927224 */ /* 0x000fe200078e008a */
[----:B------:R-:W-:Y:S01]  /*1870*/  LOP3.LUT P1, RZ, R131, 0x1, RZ, 0xc0, !PT ;  /* 0x0000000183ff7812 */ /* 0x000fe2000782c0ff */
[----:B------:R-:W-:Y:S01]  /*1880*/  VIADD R138, R128, UR23 ;  /* 0x00000017808a7c36 */ /* 0x000fe20008000000 */
[----:B------:R-:W1:Y:S01]  /*1890*/  LDS.128 R88, [R0+UR4+0x800] ;  /* 0x0008000400587984 */ /* 0x000e620008000c00 */
[----:B------:R-:W-:Y:S01]  /*18a0*/  VIADD R137, R136, UR22 ;  /* 0x0000001688897c36 */ /* 0x000fe20008000000 */
[----:B------:R-:W-:Y:S01]  /*18b0*/  UIADD3 UR13, UR4, -0x4000, URZ ;  /* 0xffffc000040d7890 */ /* 0x000fe2000fffe03f */
[C---:B------:R-:W-:Y:S01]  /*18c0*/  LOP3.LUT R139, R132.reuse, 0x2, RZ, 0xc0, !PT ;  /* 0x00000002848b7812 */ /* 0x040fe200078ec0ff */
[----:B------:R-:W-:Y:S01]  /*18d0*/  UIADD3 UR15, UR15, 0x1, URZ ;  /* 0x000000010f0f7890 */ /* 0x000fe2000fffe03f */
[C---:B------:R-:W-:Y:S01]  /*18e0*/  LOP3.LUT R149, R132.reuse, 0x4, RZ, 0xc0, !PT ;  /* 0x0000000484957812 */ /* 0x040fe200078ec0ff */
[----:B------:R-:W-:Y:S01]  /*18f0*/  UIADD3 UR21, UR21, 0x1, URZ ;  /* 0x0000000115157890 */ /* 0x000fe2000fffe03f */
[C---:B------:R-:W5:Y:S01]  /*1900*/  DMMA.8x8x4 R8, R68.reuse, R74, R8 ;  /* 0x0000004a4408723f */ /* 0x040f620000000008 */
[----:B------:R-:W1:Y:S01]  /*1910*/  LDS.128 R92, [R0+UR4+0x880] ;  /* 0x00088004005c7984 */ /* 0x000e620008000c00 */
[----:B------:R-:W-:Y:S02]  /*1920*/  UISETP.NE.AND UP0, UPT, UR15, 0x3, UPT ;  /* 0x000000030f00788c */ /* 0x000fe4000bf05270 */
[----:B------:R-:W-:Y:S01]  /*1930*/  SHF.R.U32.HI R139, RZ, 0x1, R139 ;  /* 0x00000001ff8b7819 */ /* 0x000fe2000001168b */
[----:B------:R-:W-:Y:S01]  /*1940*/  UISETP.NE.AND UP1, UPT, UR21, 0x3, UPT ;  /* 0x000000031500788c */ /* 0x000fe2000bf25270 */
[----:B------:R-:W-:Y:S01]  /*1950*/  SHF.R.U32.HI R149, RZ, 0x2, R149 ;  /* 0x00000002ff957819 */ /* 0x000fe20000011695 */
[----:B------:R-:W-:Y:S01]  /*1960*/  UIADD3 UR20, UR23, -0x8000, URZ ;  /* 0xffff800017147890 */ /* 0x000fe2000fffe03f */
[----:B------:R-:W-:Y:S01]  /*1970*/  ISETP.NE.U32.AND P0, PT, R139, RZ, PT ;  /* 0x000000ff8b00720c */ /* 0x000fe20003f05070 */
[----:B------:R-:W2:Y:S01]  /*1980*/  LDS.128 R96, [R2+UR5+0x1080] ;  /* 0x0010800502607984 */ /* 0x000ea20008000c00 */
[----:B------:R-:W-:Y:S01]  /*1990*/  UIADD3 UR17, UR22, -0x4000, URZ ;  /* 0xffffc00016117890 */ /* 0x000fe2000fffe03f */
[C---:B------:R-:W-:Y:S01]  /*19a0*/  LOP3.LUT R148, R132.reuse, 0x8, RZ, 0xc0, !PT ;  /* 0x0000000884947812 */ /* 0x040fe200078ec0ff */
[----:B------:R-:W-:Y:S01]  /*19b0*/  USEL UR21, UR21, URZ, UP1 ;  /* 0x0000003f15157287 */ /* 0x000fe20008800000 */
[----:B------:R-:W-:Y:S01]  /*19c0*/  LOP3.LUT R139, R131, 0x2, RZ, 0xc0, !PT ;  /* 0x00000002838b7812 */ /* 0x000fe200078ec0ff */
[----:B------:R-:W-:Y:S01]  /*19d0*/  @UP0 UIADD3 UR14, UR5, 0x4000, URZ ;  /* 0x00004000050e0890 */ /* 0x000fe2000fffe03f */
[----:B------:R-:W-:Y:S01]  /*19e0*/  SHF.R.U32.HI R148, RZ, 0x3, R148 ;  /* 0x00000003ff947819 */ /* 0x000fe20000011694 */
[C---:B------:R-:W5:Y:S01]  /*19f0*/  DMMA.8x8x4 R12, R68.reuse, R76, R12 ;  /* 0x0000004c440c723f */ /* 0x040f62000000000c */
[----:B------:R-:W-:Y:S01]  /*1a00*/  @!PT LDS RZ, [RZ] ;  /* 0x00000000fffff984 */ /* 0x000fe20000000800 */
[----:B------:R-:W-:Y:S01]  /*1a10*/  @!PT LDS RZ, [RZ] ;  /* 0x00000000fffff984 */ /* 0x000fe20000000800 */
[----:B------:R-:W-:Y:S01]  /*1a20*/  @!PT LDS RZ, [RZ] ;  /* 0x00000000fffff984 */ /* 0x000fe20000000800 */
[----:B------:R-:W-:Y:S01]  /*1a30*/  @P2 LDGSTS.E.LTC128B.64 [R138], desc[UR18][R140.64] ;  /* 0x000000008c8a2fae */ /* 0x000fe2000b921b52 */
[----:B------:R-:W-:Y:S01]  /*1a40*/  @UP0 UIADD3 UR13, UR4, 0x2000, URZ ;  /* 0x00002000040d0890 */ /* 0x000fe2000fffe03f */
[----:B------:R-:W-:Y:S01]  /*1a50*/  ISETP.NE.U32.AND P2, PT, R149, RZ, PT ;  /* 0x000000ff9500720c */ /* 0x000fe20003f45070 */
[----:B------:R-:W-:Y:S01]  /*1a60*/  @UP1 UIADD3 UR20, UR23, 0x4000, URZ ;  /* 0x0000400017141890 */ /* 0x000fe2000fffe03f */
[----:B------:R-:W-:Y:S01]  /*1a70*/  SHF.R.U32.HI R139, RZ, 0x1, R139 ;  /* 0x00000001ff8b7819 */ /* 0x000fe2000001168b */
[----:B------:R-:W-:Y:S01]  /*1a80*/  @UP1 UIADD3 UR17, UR22, 0x2000, URZ ;  /* 0x0000200016111890 */ /* 0x000fe2000fffe03f */
[----:B------:R-:W-:Y:S01]  /*1a90*/  @P0 LDGSTS.E.LTC128B.64 [R138+0x80], desc[UR18][R140.64+0x80] ;  /* 0x000800808c8a0fae */ /* 0x000fe2000b921b52 */
[----:B------:R-:W-:Y:S01]  /*1aa0*/  LOP3.LUT R149, R132, 0x400, RZ, 0xc0, !PT ;  /* 0x0000040084957812 */ /* 0x000fe200078ec0ff */
[----:B------:R-:W-:Y:S01]  /*1ab0*/  USEL UR15, UR15, URZ, UP0 ;  /* 0x0000003f0f0f7287 */ /* 0x000fe20008000000 */
[----:B------:R-:W-:Y:S01]  /*1ac0*/  ISETP.NE.U32.AND P0, PT, R139, RZ, PT ;  /* 0x000000ff8b00720c */ /* 0x000fe20003f05070 */
[----:B------:R-:W-:Y:S01]  /*1ad0*/  UMOV UR23, UR20 ;  /* 0x0000001400177c82 */ /* 0x000fe20008000000 */
[----:B------:R-:W-:Y:S01]  /*1ae0*/  SHF.R.U32.HI R149, RZ, 0xa, R149 ;  /* 0x0000000aff957819 */ /* 0x000fe20000011695 */
[----:B------:R-:W-:Y:S01]  /*1af0*/  @P1 LDGSTS.E.LTC128B.64 [R137], desc[UR18][R146.64] ;  /* 0x0000000092891fae */ /* 0x000fe2000b921b52 */
[----:B------:R-:W-:Y:S01]  /*1b00*/  ISETP.NE.U32.AND P1, PT, R148, RZ, PT ;  /* 0x000000ff9400720c */ /* 0x000fe20003f25070 */
[----:B------:R-:W-:Y:S01]  /*1b10*/  UMOV UR22, UR17 ;  /* 0x0000001100167c82 */ /* 0x000fe20008000000 */
[-C--:B------:R-:W5:Y:S04]  /*1b20*/  DMMA.8x8x4 R16, R68, R78.reuse, R16 ;  /* 0x0000004e4410723f */ /* 0x080f680000000010 */
[C---:B------:R-:W-:Y:S02]  /*1b30*/  LOP3.LUT R148, R132.reuse, 0x100, RZ, 0xc0, !PT ;  /* 0x0000010084947812 */ /* 0x040fe400078ec0ff */
[----:B------:R-:W-:Y:S02]  /*1b40*/  LOP3.LUT R139, R132, 0x200, RZ, 0xc0, !PT ;  /* 0x00000200848b7812 */ /* 0x000fe400078ec0ff */
[----:B------:R-:W-:Y:S02]  /*1b50*/  SHF.R.U32.HI R148, RZ, 0x8, R148 ;  /* 0x00000008ff947819 */ /* 0x000fe40000011694 */
[----:B------:R-:W-:Y:S01]  /*1b60*/  SHF.R.U32.HI R139, RZ, 0x9, R139 ;  /* 0x00000009ff8b7819 */ /* 0x000fe2000001168b */
[----:B------:R-:W-:Y:S05]  /*1b70*/  DEPBAR.LE SB5, 0xc ;  /* 0x0000d3000000791a */ /* 0x000fea0000000000 */
[C---:B------:R-:W5:Y:S04]  /*1b80*/  DMMA.8x8x4 R20, R70.reuse, R78, R20 ;  /* 0x0000004e4614723f */ /* 0x040f680000000014 */
[----:B------:R-:W-:Y:S02]  /*1b90*/  ISETP.NE.U32.AND P5, PT, R148, RZ, PT ;  /* 0x000000ff9400720c */ /* 0x000fe40003fa5070 */
[----:B------:R-:W-:Y:S02]  /*1ba0*/  ISETP.NE.U32.AND P4, PT, R139, RZ, PT ;  /* 0x000000ff8b00720c */ /* 0x000fe40003f85070 */
[C---:B------:R-:W-:Y:S02]  /*1bb0*/  LOP3.LUT R139, R131.reuse, 0x4, RZ, 0xc0, !PT ;  /* 0x00000004838b7812 */ /* 0x040fe400078ec0ff */
[----:B------:R-:W-:Y:S02]  /*1bc0*/  LOP3.LUT R148, R132, 0x800, RZ, 0xc0, !PT ;  /* 0x0000080084947812 */ /* 0x000fe400078ec0ff */
[----:B------:R-:W-:Y:S02]  /*1bd0*/  SHF.R.U32.HI R150, RZ, 0x2, R139 ;  /* 0x00000002ff967819 */ /* 0x000fe4000001168b */
[----:B------:R-:W-:Y:S02]  /*1be0*/  SHF.R.U32.HI R148, RZ, 0xb, R148 ;  /* 0x0000000bff947819 */ /* 0x000fe40000011694 */
[C---:B------:R-:W5:Y:S03]  /*1bf0*/  DMMA.8x8x4 R24, R70.reuse, R76, R24 ;  /* 0x0000004c4618723f */ /* 0x040f660000000018 */
[----:B------:R-:W-:Y:S02]  /*1c00*/  ISETP.NE.U32.AND P3, PT, R150, RZ, PT ;  /* 0x000000ff9600720c */ /* 0x000fe40003f65070 */
[----:B------:R-:W-:Y:S04]  /*1c10*/  LOP3.LUT R139, R131, 0x8, RZ, 0xc0, !PT ;  /* 0x00000008838b7812 */ /* 0x000fe800078ec0ff */
[----:B------:R-:W-:Y:S07]  /*1c20*/  SHF.R.U32.HI R139, RZ, 0x3, R139 ;  /* 0x00000003ff8b7819 */ /* 0x000fee000001168b */
[C---:B------:R-:W5:Y:S11]  /*1c30*/  DMMA.8x8x4 R28, R70.reuse, R74, R28 ;  /* 0x0000004a461c723f */ /* 0x040f76000000001c */
[----:B------:R-:W-:Y:S05]  /*1c40*/  @!UPT UIADD3 URZ, URZ, URZ, URZ ;  /* 0x0000003f3f3ff290 */ /* 0x000fea000fffe03f */
[-C--:B------:R4:W5:Y:S02]  /*1c50*/  DMMA.8x8x4 R32, R70, R72.reuse, R32 ;  /* 0x000000484620723f */ /* 0x0809640000000020 */
[----:B----4-:R-:W-:Y:S01]  /*1c60*/  LDS.128 R68, [R2+UR5+0x2000] ;  /* 0x0020000502447984 */ /* 0x010fe20008000c00 */
[----:B------:R-:W-:Y:S11]  /*1c70*/  DEPBAR.LE SB5, 0xc ;  /* 0x0000d3000000791a */ /* 0x000ff60000000000 */
[----:B------:R-:W-:Y:S02]  /*1c80*/  @!UPT UIADD3 URZ, URZ, URZ, URZ ;  /* 0x0000003f3f3ff290 */ /* 0x000fe4000fffe03f */
[C---:B---3--:R-:W5:Y:S11]  /*1c90*/  DMMA.8x8x4 R36, R80.reuse, R72, R36 ;  /* 0x000000485024723f */ /* 0x048f760000000024 */
[----:B------:R-:W-:Y:S05]  /*1ca0*/  @!UPT UIADD3 URZ, URZ, URZ, URZ ;  /* 0x0000003f3f3ff290 */ /* 0x000fea000fffe03f */
[C---:B------:R-:W5:Y:S11]  /*1cb0*/  DMMA.8x8x4 R40, R80.reuse, R74, R40 ;  /* 0x0000004a5028723f */ /* 0x040f760000000028 */
[----:B------:R-:W-:Y:S05]  /*1cc0*/  @!UPT UIADD3 URZ, URZ, URZ, URZ ;  /* 0x0000003f3f3ff290 */ /* 0x000fea000fffe03f */
[C---:B------:R-:W5:Y:S11]  /*1cd0*/  DMMA.8x8x4 R44, R80.reuse, R76, R44 ;  /* 0x0000004c502c723f */ /* 0x040f76000000002c */
[----:B------:R-:W-:Y:S05]  /*1ce0*/  @!UPT UIADD3 URZ, URZ, URZ, URZ ;  /* 0x0000003f3f3ff290 */ /* 0x000fea000fffe03f */
[-C--:B------:R-:W5:Y:S01]  /*1cf0*/  DMMA.8x8x4 R48, R80, R78.reuse, R48 ;  /* 0x0000004e5030723f */ /* 0x080f620000000030 */
[----:B------:R-:W-:Y:S11]  /*1d00*/  DEPBAR.LE SB5, 0xc ;  /* 0x0000d3000000791a */ /* 0x000ff60000000000 */
[----:B------:R-:W-:Y:S04]  /*1d10*/  @!UPT UIADD3 URZ, URZ, URZ, URZ ;  /* 0x0000003f3f3ff290 */ /* 0x000fe8000fffe03f */
[C---:B------:R-:W5:Y:S11]  /*1d20*/  DMMA.8x8x4 R52, R82.reuse, R78, R52 ;  /* 0x0000004e5234723f */ /* 0x040f760000000034 */
[----:B------:R-:W-:Y:S05]  /*1d30*/  @!UPT UIADD3 URZ, URZ, URZ, URZ ;  /* 0x0000003f3f3ff290 */ /* 0x000fea000fffe03f */
[C---:B------:R3:W5:Y:S02]  /*1d40*/  DMMA.8x8x4 R56, R82.reuse, R76, R56 ;  /* 0x0000004c5238723f */ /* 0x0407640000000038 */
[----:B---3--:R-:W-:Y:S11]  /*1d50*/  LDS.128 R76, [R0+UR4+0x1080] ;  /* 0x00108004004c7984 */ /* 0x008ff60008000c00 */
[----:B------:R-:W-:Y:S03]  /*1d60*/  @!UPT UIADD3 URZ, URZ, URZ, URZ ;  /* 0x0000003f3f3ff290 */ /* 0x000fe6000fffe03f */
[C---:B------:R-:W5:Y:S11]  /*1d70*/  DMMA.8x8x4 R60, R82.reuse, R74, R60 ;  /* 0x0000004a523c723f */ /* 0x040f76000000003c */
[----:B------:R-:W-:Y:S05]  /*1d80*/  @!UPT UIADD3 URZ, URZ, URZ, URZ ;  /* 0x0000003f3f3ff290 */ /* 0x000fea000fffe03f */
[----:B------:R3:W5:Y:S02]  /*1d90*/  DMMA.8x8x4 R64, R82, R72, R64 ;  /* 0x000000485240723f */ /* 0x0007640000000040 */
[----:B---3--:R-:W3:Y:S08]  /*1da0*/  LDS.128 R72, [R0+UR4+0x1000] ;  /* 0x0010000400487984 */ /* 0x008ef00008000c00 */
[----:B------:R-:W4:Y:S01]  /*1db0*/  LDS.128 R80, [R2+UR5+0x2080] ;  /* 0x0020800502507984 */ /* 0x000f220008000c00 */
[----:B------:R-:W-:-:S05]  /*1dc0*/  DEPBAR.LE SB5, 0xc ;  /* 0x0000d3000000791a */ /* 0x000fca0000000000 */
[C---:B-1----:R-:W5:Y:S02]  /*1dd0*/  DMMA.8x8x4 R4, R84.reuse, R88, R4 ;  /* 0x000000585404723f */ /* 0x042f640000000004 */
[----:B------:R-:W-:Y:S01]  /*1de0*/  @!PT LDS RZ, [RZ] ;  /* 0x00000000fffff984 */ /* 0x000fe20000000800 */
[----:B------:R-:W-:Y:S01]  /*1df0*/  @!PT LDS RZ, [RZ] ;  /* 0x00000000fffff984 */ /* 0x000fe20000000800 */
[----:B------:R-:W-:Y:S01]  /*1e00*/  @!PT LDS RZ, [RZ] ;  /* 0x00000000fffff984 */ /* 0x000fe20000000800 */
[----:B------:R-:W-:Y:S02]  /*1e10*/  @P2 LDGSTS.E.LTC128B.64 [R138+0x100], desc[UR18][R140.64+0x100] ;  /* 0x001001008c8a2fae */ /* 0x000fe4000b921b52 */
[----:B------:R-:W-:Y:S04]  /*1e20*/  ISETP.NE.U32.AND P2, PT, R149, RZ, PT ;  /* 0x000000ff9500720c */ /* 0x000fe80003f45070 */
[----:B------:R-:W-:Y:S01]  /*1e30*/  @P1 LDGSTS.E.LTC128B.64 [R138+0x180], desc[UR18][R140.64+0x180] ;  /* 0x001801808c8a1fae */ /* 0x000fe2000b921b52 */
[----:B------:R-:W-:Y:S07]  /*1e40*/  ISETP.NE.U32.AND P1, PT, R148, RZ, PT ;  /* 0x000000ff9400720c */ /* 0x000fee0003f25070 */
[C---:B------:R-:W5:Y:S01]  /*1e50*/  DMMA.8x8x4 R8, R84.reuse, R90, R8 ;  /* 0x0000005a5408723f */ /* 0x040f620000000008 */
[----:B------:R-:W-:Y:S02]  /*1e60*/  @P0 LDGSTS.E.LTC128B.64 [R137+0x80], desc[UR18][R146.64+0x80] ;  /* 0x0008008092890fae */ /* 0x000fe4000b921b52 */
[----:B------:R-:W-:Y:S11]  /*1e70*/  ISETP.NE.U32.AND P0, PT, R139, RZ, PT ;  /* 0x000000ff8b00720c */ /* 0x000ff60003f05070 */
[----:B------:R-:W-:Y:S02]  /*1e80*/  @!UPT UIADD3 URZ, URZ, URZ, URZ ;  /* 0x0000003f3f3ff290 */ /* 0x000fe4000fffe03f */
[C---:B------:R-:W5:Y:S11]  /*1e90*/  DMMA.8x8x4 R12, R84.reuse, R92, R12 ;  /* 0x0000005c540c723f */ /* 0x040f76000000000c */
[----:B------:R-:W-:Y:S05]  /*1ea0*/  @!UPT UIADD3 URZ, URZ, URZ, URZ ;  /* 0x0000003f3f3ff290 */ /* 0x000fea000fffe03f */
[-C--:B------:R-:W5:Y:S01]  /*1eb0*/  DMMA.8x8x4 R16, R84, R94.reuse, R16 ;  /* 0x0000005e5410723f */ /* 0x080f620000000010 */
[----:B------:R-:W-:Y:S11]  /*1ec0*/  DEPBAR.LE SB5, 0xc ;  /* 0x0000d3000000791a */ /* 0x000ff60000000000 */
[----:B------:R-:W-:Y:S04]  /*1ed0*/  @!UPT UIADD3 URZ, URZ, URZ, URZ ;  /* 0x0000003f3f3ff290 */ /* 0x000fe8000fffe03f */
[C---:B------:R-:W5:Y:S11]  /*1ee0*/  DMMA.8x8x4 R20, R86.reuse, R94, R20 ;  /* 0x0000005e5614723f */ /* 0x040f760000000014 */
[----:B------:R-:W-:Y:S05]  /*1ef0*/  @!UPT UIADD3 URZ, URZ, URZ, URZ ;  /* 0x0000003f3f3ff290 */ /* 0x000fea000fffe03f */
[C---:B------:R-:W5:Y:S11]  /*1f00*/  DMMA.8x8x4 R24, R86.reuse, R92, R24 ;  /* 0x0000005c5618723f */ /* 0x040f760000000018 */
[----:B------:R-:W-:Y:S05]  /*1f10*/  @!UPT UIADD3 URZ, URZ, URZ, URZ ;  /* 0x0000003f3f3ff290 */ /* 0x000fea000fffe03f */
[C---:B------:R-:W5:Y:S11]  /*1f20*/  DMMA.8x8x4 R28, R86.reuse, R90, R28 ;  /* 0x0000005a561c723f */ /* 0x040f76000000001c */
[----:B------:R-:W-:Y:S05]  /*1f30*/  @!UPT UIADD3 URZ, URZ, URZ, URZ ;  /* 0x0000003f3f3ff290 */ /* 0x000fea000fffe03f */
[-C--:B------:R1:W5:Y:S02]  /*1f40*/  DMMA.8x8x4 R32, R86, R88.reuse, R32 ;  /* 0x000000585620723f */ /* 0x0803640000000020 */
[----:B-1----:R-:W-:Y:S01]  /*1f50*/  LDS.128 R84, [R2+UR5+0x3000] ;  /* 0x0030000502547984 */ /* 0x002fe20008000c00 */
[----:B------:R-:W-:Y:S11]  /*1f60*/  DEPBAR.LE SB5, 0xc ;  /* 0x0000d3000000791a */ /* 0x000ff60000000000 */
[----:B------:R-:W-:Y:S02]  /*1f70*/  @!UPT UIADD3 URZ, URZ, URZ, URZ ;  /* 0x0000003f3f3ff290 */ /* 0x000fe4000fffe03f */
[C---:B--2---:R-:W5:Y:S11]  /*1f80*/  DMMA.8x8x4 R36, R96.reuse, R88, R36 ;  /* 0x000000586024723f */ /* 0x044f760000000024 */
        /* <DEDUP_REMOVED lines=11> */
[----:B-1----:R-:W-:Y:S11]  /*2040*/  LDS.128 R92, [R0+UR4+0x1880] ;  /* 0x00188004005c7984 */ /* 0x002ff60008000c00 */
[----:B------:R-:W-:Y:S03]  /*2050*/  @!UPT UIADD3 URZ, URZ, URZ, URZ ;  /* 0x0000003f3f3ff290 */ /* 0x000fe6000fffe03f */
[C---:B------:R-:W5:Y:S11]  /*2060*/  DMMA.8x8x4 R60, R98.reuse, R90, R60 ;  /* 0x0000005a623c723f */ /* 0x040f76000000003c */
[----:B------:R-:W-:Y:S05]  /*2070*/  @!UPT UIADD3 URZ, URZ, URZ, URZ ;  /* 0x0000003f3f3ff290 */ /* 0x000fea000fffe03f */
[----:B------:R1:W5:Y:S02]  /*2080*/  DMMA.8x8x4 R64, R98, R88, R64 ;  /* 0x000000586240723f */ /* 0x0003640000000040 */
[----:B-1----:R-:W1:Y:S01]  /*2090*/  LDS.128 R88, [R0+UR4+0x1800] ;  /* 0x0018000400587984 */ /* 0x002e620008000c00 */
[----:B------:R-:W-:Y:S07]  /*20a0*/  UMOV UR4, UR13 ;  /* 0x0000000d00047c82 */ /* 0x000fee0008000000 */
[----:B------:R-:W2:Y:S01]  /*20b0*/  LDS.128 R96, [R2+UR5+0x3080] ;  /* 0x0030800502607984 */ /* 0x000ea20008000c00 */
[----:B------:R-:W-:Y:S01]  /*20c0*/  UMOV UR5, UR14 ;  /* 0x0000000e00057c82 */ /* 0x000fe20008000000 */
[----:B------:R-:W-:-:S04]  /*20d0*/  DEPBAR.LE SB5, 0xc ;  /* 0x0000d3000000791a */ /* 0x000fc80000000000 */
[C---:B---3--:R-:W5:Y:S02]  /*20e0*/  DMMA.8x8x4 R4, R68.reuse, R72, R4 ;  /* 0x000000484404723f */ /* 0x048f640000000004 */
[----:B------:R-:W-:Y:S01]  /*20f0*/  @!PT LDS RZ, [RZ] ;  /* 0x00000000fffff984 */ /* 0x000fe20000000800 */
[----:B------:R-:W-:Y:S01]  /*2100*/  @!PT LDS RZ, [RZ] ;  /* 0x00000000fffff984 */ /* 0x000fe20000000800 */
[----:B------:R-:W-:Y:S01]  /*2110*/  @!PT LDS RZ, [RZ] ;  /* 0x00000000fffff984 */ /* 0x000fe20000000800 */
[----:B------:R-:W-:Y:S06]  /*2120*/  @P5 LDGSTS.E.LTC128B.64 [R138+0x200], desc[UR18][R140.64+0x200] ;  /* 0x002002008c8a5fae */ /* 0x000fec000b921b52 */
[----:B------:R-:W-:Y:S08]  /*2130*/  @P4 LDGSTS.E.LTC128B.64 [R138+0x280], desc[UR18][R140.64+0x280] ;  /* 0x002802808c8a4fae */ /* 0x000ff0000b921b52 */
[C---:B------:R-:W5:Y:S01]  /*2140*/  DMMA.8x8x4 R8, R68.reuse, R74, R8 ;  /* 0x0000004a4408723f */ /* 0x040f620000000008 */
[----:B------:R-:W-:Y:S06]  /*2150*/  @P3 LDGSTS.E.LTC128B.64 [R137+0x100], desc[UR18][R146.64+0x100] ;  /* 0x0010010092893fae */ /* 0x000fec000b921b52 */
[----:B------:R-:W-:Y:S06]  /*2160*/  @P2 LDGSTS.E.LTC128B.64 [R138+0x300], desc[UR18][R140.64+0x300] ;  /* 0x003003008c8a2fae */ /* 0x000fec000b921b52 */
[----:B------:R3:W-:Y:S03]  /*2170*/  @P1 LDGSTS.E.LTC128B.64 [R138+0x380], desc[UR18][R140.64+0x380] ;  /* 0x003803808c8a1fae */ /* 0x0007e6000b921b52 */
[C---:B------:R-:W5:Y:S03]  /*2180*/  DMMA.8x8x4 R12, R68.reuse, R76, R12 ;  /* 0x0000004c440c723f */ /* 0x040f66000000000c */
[----:B------:R4:W-:Y:S06]  /*2190*/  @P0 LDGSTS.E.LTC128B.64 [R137+0x180], desc[UR18][R146.64+0x180] ;  /* 0x0018018092890fae */ /* 0x0009ec000b921b52 */
[----:B------:R-:W0:Y:S07]  /*21a0*/  LDGDEPBAR ;  /* 0x00000000000079af */ /* 0x000e2e0000000000 */
[-C--:B------:R-:W5:Y:S04]  /*21b0*/  DMMA.8x8x4 R16, R68, R78.reuse, R16 ;  /* 0x0000004e4410723f */ /* 0x080f680000000010 */
[----:B---3--:R-:W-:Y:S01]  /*21c0*/  IADD3 R140, P0, R140, UR8, RZ ;  /* 0x000000088c8c7c10 */ /* 0x008fe2000ff1e0ff */
[----:B------:R-:W-:Y:S11]  /*21d0*/  DEPBAR.LE SB5, 0xc ;  /* 0x0000d3000000791a */ /* 0x000ff60000000000 */
[C---:B------:R-:W5:Y:S04]  /*21e0*/  DMMA.8x8x4 R20, R70.reuse, R78, R20 ;  /* 0x0000004e4614723f */ /* 0x040f680000000014 */
[----:B------:R-:W-:Y:S01]  /*21f0*/  IADD3.X R139, R141, UR9, RZ, P0, !PT ;  /* 0x000000098d8b7c10 */ /* 0x000fe200087fe4ff */
[----:B----4-:R-:W-:Y:S01]  /*2200*/  VIADD R137, R133, 0xffffffff ;  /* 0xffffffff85897836 */ /* 0x010fe20000000000 */
[----:B------:R-:W-:Y:S01]  /*2210*/  IADD3 R138, P0, R146, UR6, RZ ;  /* 0x00000006928a7c10 */ /* 0x000fe2000ff1e0ff */
[----:B------:R-:W-:Y:S04]  /*2220*/  DEPBAR.LE SB0, 0x1 ;  /* 0x000080400000791a */ /* 0x000fe80000000000 */
[----:B------:R-:W-:Y:S01]  /*2230*/  BAR.SYNC.DEFER_BLOCKING 0x0 ;  /* 0x0000000000007b1d */ /* 0x000fe20000010000 */
[----:B------:R-:W-:Y:S02]  /*2240*/  IADD3.X R147, R147, UR7, RZ, P0, !PT ;  /* 0x0000000793937c10 */ /* 0x000fe400087fe4ff */
[----:B------:R-:W-:Y:S01]  /*2250*/  ISETP.GT.AND P0, PT, R133, -0x1, PT ;  /* 0xffffffff8500780c */ /* 0x000fe20003f04270 */
[----:B------:R-:W-:Y:S01]  /*2260*/  IMAD.MOV.U32 R133, RZ, RZ, R137 ;  /* 0x000000ffff857224 */ /* 0x000fe200078e0089 */
[----:B------:R-:W-:Y:S01]  /*2270*/  ISETP.NE.AND P1, PT, R137, RZ, PT ;  /* 0x000000ff8900720c */ /* 0x000fe20003f25270 */
[C---:B------:R-:W5:Y:S04]  /*2280*/  DMMA.8x8x4 R24, R70.reuse, R76, R24 ;  /* 0x0000004c4618723f */ /* 0x040f680000000018 */
[----:B------:R-:W-:Y:S02]  /*2290*/  SEL R132, R132, RZ, P1 ;  /* 0x000000ff84847207 */ /* 0x000fe40000800000 */
[----:B------:R-:W-:Y:S10]  /*22a0*/  SEL R131, R131, RZ, P1 ;  /* 0x000000ff83837207 */ /* 0x000ff40000800000 */
[C---:B------:R-:W5:Y:S11]  /*22b0*/  DMMA.8x8x4 R28, R70.reuse, R74, R28 ;  /* 0x0000004a461c723f */ /* 0x040f76000000001c */
[----:B------:R-:W-:Y:S05]  /*22c0*/  @!UPT UIADD3 URZ, URZ, URZ, URZ ;  /* 0x0000003f3f3ff290 */ /* 0x000fea000fffe03f */
[-C--:B------:R3:W5:Y:S02]  /*22d0*/  DMMA.8x8x4 R32, R70, R72.reuse, R32 ;  /* 0x000000484620723f */ /* 0x0807640000000020 */
[----:B---3--:R3:W1:Y:S01]  /*22e0*/  LDS.128 R68, [R2+UR14] ;  /* 0x0000000e02447984 */ /* 0x0086620008000c00 */
[----:B------:R-:W-:Y:S11]  /*22f0*/  DEPBAR.LE SB5, 0xc ;  /* 0x0000d3000000791a */ /* 0x000ff60000000000 */
[----:B------:R-:W-:Y:S02]  /*2300*/  @!UPT UIADD3 URZ, URZ, URZ, URZ ;  /* 0x0000003f3f3ff290 */ /* 0x000fe4000fffe03f */
[C---:B------:R-:W5:Y:S11]  /*2310*/  DMMA.8x8x4 R36, R80.reuse, R72, R36 ;  /* 0x000000485024723f */ /* 0x040f760000000024 */
        /* <DEDUP_REMOVED lines=10> */
[C---:B---3--:R3:W5:Y:S02]  /*23c0*/  DMMA.8x8x4 R56, R82.reuse, R76, R56 ;  /* 0x0000004c5238723f */ /* 0x0487640000000038 */
[----:B---3--:R3:W1:Y:S11]  /*23d0*/  LDS.128 R76, [R0+UR13+0x80] ;  /* 0x0000800d004c7984 */ /* 0x0086760008000c00 */
[----:B------:R-:W-:Y:S03]  /*23e0*/  @!UPT UIADD3 URZ, URZ, URZ, URZ ;  /* 0x0000003f3f3ff290 */ /* 0x000fe6000fffe03f */
[C---:B------:R-:W5:Y:S11]  /*23f0*/  DMMA.8x8x4 R60, R82.reuse, R74, R60 ;  /* 0x0000004a523c723f */ /* 0x040f76000000003c */
[----:B------:R-:W-:Y:S05]  /*2400*/  @!UPT UIADD3 URZ, URZ, URZ, URZ ;  /* 0x0000003f3f3ff290 */ /* 0x000fea000fffe03f */
[----:B---3--:R3:W5:Y:S02]  /*2410*/  DMMA.8x8x4 R64, R82, R72, R64 ;  /* 0x000000485240723f */ /* 0x0087640000000040 */
[----:B---3--:R3:W2:Y:S08]  /*2420*/  LDS.128 R80, [R2+UR14+0x80] ;  /* 0x0000800e02507984 */ /* 0x0086b00008000c00 */
[----:B------:R3:W2:Y:S01]  /*2430*/  LDS.128 R72, [R0+UR13] ;  /* 0x0000000d00487984 */ /* 0x0006a20008000c00 */
[----:B------:R-:W-:-:S05]  /*2440*/  DEPBAR.LE SB5, 0xc ;  /* 0x0000d3000000791a */ /* 0x000fca0000000000 */
[C---:B-1----:R3:W5:Y:S11]  /*2450*/  DMMA.8x8x4 R4, R84.reuse, R88, R4 ;  /* 0x000000585404723f */ /* 0x0427760000000004 */
[----:B------:R-:W-:Y:S05]  /*2460*/  @!UPT UIADD3 URZ, URZ, URZ, URZ ;  /* 0x0000003f3f3ff290 */ /* 0x000fea000fffe03f */
[C---:B------:R3:W5:Y:S11]  /*2470*/  DMMA.8x8x4 R8, R84.reuse, R90, R8 ;  /* 0x0000005a5408723f */ /* 0x0407760000000008 */
[----:B------:R-:W-:Y:S05]  /*2480*/  @!UPT UIADD3 URZ, URZ, URZ, URZ ;  /* 0x0000003f3f3ff290 */ /* 0x000fea000fffe03f */
[C---:B------:R3:W5:Y:S11]  /*2490*/  DMMA.8x8x4 R12, R84.reuse, R92, R12 ;  /* 0x0000005c540c723f */ /* 0x040776000000000c */
[----:B------:R-:W-:Y:S05]  /*24a0*/  @!UPT UIADD3 URZ, URZ, URZ, URZ ;  /* 0x0000003f3f3ff290 */ /* 0x000fea000fffe03f */
[-C--:B------:R3:W5:Y:S01]  /*24b0*/  DMMA.8x8x4 R16, R84, R94.reuse, R16 ;  /* 0x0000005e5410723f */ /* 0x0807620000000010 */
[----:B------:R-:W-:Y:S11]  /*24c0*/  DEPBAR.LE SB5, 0xc ;  /* 0x0000d3000000791a */ /* 0x000ff60000000000 */
[----:B------:R-:W-:Y:S04]  /*24d0*/  @!UPT UIADD3 URZ, URZ, URZ, URZ ;  /* 0x0000003f3f3ff290 */ /* 0x000fe8000fffe03f */
[C---:B------:R3:W5:Y:S11]  /*24e0*/  DMMA.8x8x4 R20, R86.reuse, R94, R20 ;  /* 0x0000005e5614723f */ /* 0x0407760000000014 */
        /* <DEDUP_REMOVED lines=8> */
[C---:B--2---:R3:W5:Y:S11]  /*2570*/  DMMA.8x8x4 R36, R96.reuse, R88, R36 ;  /* 0x000000586024723f */ /* 0x0447760000000024 */
        /* <DEDUP_REMOVED lines=14> */
[----:B------:R3:W5:Y:S01]  /*2660*/  DMMA.8x8x4 R64, R98, R88, R64 ;  /* 0x000000586240723f */ /* 0x0007620000000040 */
[----:B------:R-:W-:Y:S03]  /*2670*/  @!UPT UIADD3 URZ, URZ, URZ, URZ ;  /* 0x0000003f3f3ff290 */ /* 0x000fe6000fffe03f */
[----:B------:R-:W-:Y:S11]  /*2680*/  @P0 BRA `(.L_x_2) ;  /* 0xfffffff0005c0947 */ /* 0x000ff6000383ffff */
.L_x_1:
[----:B------:R-:W0:Y:S01]  /*2690*/  LDGDEPBAR ;  /* 0x00000000000079af */ /* 0x000e220000000000 */
[----:B------:R-:W-:Y:S01]  /*26a0*/  ISETP.NE.U32.AND P1, PT, R124, RZ, PT ;  /* 0x000000ff7c00720c */ /* 0x000fe20003f25070 */
[----:B------:R-:W1:Y:S01]  /*26b0*/  LDC.64 R70, c[0x0][0x280] ;  /* 0x0000a000ff467b82 */ /* 0x000e620000000a00 */
[----:B------:R-:W-:Y:S01]  /*26c0*/  ISETP.NE.U32.AND P2, PT, R123, RZ, PT ;  /* 0x000000ff7b00720c */ /* 0x000fe20003f45070 */
[----:B------:R-:W0:Y:S01]  /*26d0*/  LDGDEPBAR ;  /* 0x00000000000079af */ /* 0x000e220000000000 */
[----:B------:R-:W-:Y:S01]  /*26e0*/  ISETP.NE.U32.AND P0, PT, R122, RZ, PT ;  /* 0x000000ff7a00720c */ /* 0x000fe20003f05070 */
[----:B------:R-:W-:Y:S01]  /*26f0*/  ULDC.64 UR4, c[0x0][0x270] ;  /* 0x00009c0000047ab9 */ /* 0x000fe20000000a00 */
[----:B------:R-:W-:Y:S01]  /*2700*/  ISETP.NE.U32.AND P3, PT, R121, RZ, PT ;  /* 0x000000ff7900720c */ /* 0x000fe20003f65070 */
[----:B------:R-:W-:Y:S01]  /*2710*/  IMAD R75, R112, UR4, RZ ;  /* 0x00000004704b7c24 */ /* 0x000fe2000f8e02ff */
[----:B------:R-:W-:Y:S01]  /*2720*/  ISETP.NE.U32.AND P6, PT, R120, RZ, PT ;  /* 0x000000ff7800720c */ /* 0x000fe20003fc5070 */
[----:B------:R-:W1:Y:S01]  /*2730*/  LDC.64 R68, c[0x0][0x288] ;  /* 0x0000a200ff447b82 */ /* 0x000e620000000a00 */
[----:B------:R-:W-:Y:S01]  /*2740*/  ISETP.NE.U32.AND P5, PT, R119, RZ, PT ;  /* 0x000000ff7700720c */ /* 0x000fe20003fa5070 */
[----:B------:R-:W-:Y:S01]  /*2750*/  IMAD.WIDE.U32 R80, R126, UR4, RZ ;  /* 0x000000047e507c25 */ /* 0x000fe2000f8e00ff */
[----:B------:R-:W-:-:S03]  /*2760*/  ISETP.NE.U32.AND P4, PT, R118, RZ, PT ;  /* 0x000000ff7600720c */ /* 0x000fc60003f85070 */
[----:B------:R-:W-:Y:S01]  /*2770*/  IMAD R75, R126, UR5, R75 ;  /* 0x000000057e4b7c24 */ /* 0x000fe2000f8e024b */
[----:B------:R-:W-:Y:S01]  /*2780*/  ULDC.64 UR4, c[0x0][0x290] ;  /* 0x0000a40000047ab9 */ /* 0x000fe20000000a00 */
[----:B------:R-:W2:Y:S02]  /*2790*/  LDC.64 R72, c[0x0][0x2a0] ;  /* 0x0000a800ff487b82 */ /* 0x000ea40000000a00 */
[----:B------:R-:W-:Y:S01]  /*27a0*/  IMAD.IADD R75, R81, 0x1, R75 ;  /* 0x00000001514b7824 */ /* 0x000fe200078e024b */
[----:B------:R-:W-:-:S05]  /*27b0*/  DEPBAR.LE SB0, 0x0 ;  /* 0x000080000000791a */ /* 0x000fca0000000000 */
[----:B------:R-:W-:Y:S06]  /*27c0*/  BAR.SYNC.DEFER_BLOCKING 0x0 ;  /* 0x0000000000007b1d */ /* 0x000fec0000010000 */
[----:B------:R-:W-:Y:S01]  /*27d0*/  @!PT LDS RZ, [RZ] ;  /* 0x00000000fffff984 */ /* 0x000fe20000000800 */
[----:B------:R-:W-:Y:S01]  /*27e0*/  @!PT LDS RZ, [RZ] ;  /* 0x00000000fffff984 */ /* 0x000fe20000000800 */
[----:B------:R-:W-:Y:S01]  /*27f0*/  @!PT LDS RZ, [RZ] ;  /* 0x00000000fffff984 */ /* 0x000fe20000000800 */
[----:B------:R1:W-:Y:S01]  /*2800*/  LDGSTS.E.LTC128B.64 [R128], desc[UR18][R144.64], P1 ;  /* 0x0000000090807fae */ /* 0x0003e20008921b52 */
[----:B------:R-:W-:-:S03]  /*2810*/  ISETP.NE.U32.AND P1, PT, R117, RZ, PT ;  /* 0x000000ff7500720c */ /* 0x000fc60003f25070 */
[----:B------:R2:W-:Y:S01]  /*2820*/  LDGSTS.E.LTC128B.64 [R128+0x80], desc[UR18][R144.64+0x80], P2 ;  /* 0x0008008090807fae */ /* 0x0005e20009121b52 */
        /* <DEDUP_REMOVED lines=12> */
[----:B-1----:R-:W-:-:S03]  /*28f0*/  IADD3 R74, P1, R70, -R68, RZ ;  /* 0x80000044464a7210 */ /* 0x002fc60007f3e0ff */
[----:B------:R1:W-:Y:S01]  /*2900*/  LDGSTS.E.LTC128B.64 [R136], desc[UR18][R142.64], P2 ;  /* 0x000000008e887fae */ /* 0x0003e20009121b52 */
[C---:B------:R-:W-:Y:S01]  /*2910*/  LEA R77, P2, R80.reuse, R74, 0x3 ;  /* 0x0000004a504d7211 */ /* 0x040fe200078418ff */
[----:B------:R-:W-:Y:S02]  /*2920*/  IMAD.X R76, R71, 0x1, ~R69, P1 ;  /* 0x00000001474c7824 */ /* 0x000fe400008e0e45 */
[----:B------:R-:W2:Y:S01]  /*2930*/  LDC.64 R68, c[0x0][0x2a8] ;  /* 0x0000aa00ff447b82 */ /* 0x000ea20000000a00 */
[----:B------:R1:W-:Y:S01]  /*2940*/  LDGSTS.E.LTC128B.64 [R136+0x80], desc[UR18][R142.64+0x80], P0 ;  /* 0x000800808e887fae */ /* 0x0003e20008121b52 */
[----:B------:R-:W-:Y:S02]  /*2950*/  ISETP.NE.U32.AND P0, PT, R109, RZ, PT ;  /* 0x000000ff6d00720c */ /* 0x000fe40003f05070 */
[----:B------:R-:W-:Y:S01]  /*2960*/  IADD3 R78, P1, R77, R144, RZ ;  /* 0x000000904d4e7210 */ /* 0x000fe20007f3e0ff */
[----:B------:R1:W-:Y:S01]  /*2970*/  LDGSTS.E.LTC128B.64 [R136+0x100], desc[UR18][R142.64+0x100], P3 ;  /* 0x001001008e887fae */ /* 0x0003e20009921b52 */
[----:B------:R-:W-:Y:S01]  /*2980*/  LEA.HI.X R75, R80, R76, R75, 0x3, P2 ;  /* 0x0000004c504b7211 */ /* 0x000fe200010f1c4b */
[----:B------:R-:W-:Y:S01]  /*2990*/  IMAD.WIDE.U32 R80, R126, UR4, RZ ;  /* 0x000000047e507c25 */ /* 0x000fe2000f8e00ff */
[----:B------:R-:W-:Y:S01]  /*29a0*/  ISETP.NE.U32.AND P3, PT, R108, RZ, PT ;  /* 0x000000ff6c00720c */ /* 0x000fe20003f65070 */
[----:B------:R1:W-:Y:S01]  /*29b0*/  LDGSTS.E.LTC128B.64 [R136+0x180], desc[UR18][R142.64+0x180], P6 ;  /* 0x001801808e887fae */ /* 0x0003e2000b121b52 */
[----:B------:R-:W-:Y:S01]  /*29c0*/  ISETP.NE.U32.AND P2, PT, R107, RZ, PT ;  /* 0x000000ff6b00720c */ /* 0x000fe20003f45070 */
[----:B------:R-:W-:Y:S01]  /*29d0*/  IMAD.X R79, R75, 0x1, R145, P1 ;  /* 0x000000014b4f7824 */ /* 0x000fe200008e0691 */
[----:B------:R-:W-:Y:S01]  /*29e0*/  ISETP.NE.U32.AND P1, PT, R106, RZ, PT ;  /* 0x000000ff6a00720c */ /* 0x000fe20003f25070 */
[----:B------:R-:W0:Y:S01]  /*29f0*/  LDGDEPBAR ;  /* 0x00000000000079af */ /* 0x000e220000000000 */
[----:B------:R-:W-:Y:S01]  /*2a00*/  IMAD R75, R112, UR4, RZ ;  /* 0x00000004704b7c24 */ /* 0x000fe2000f8e02ff */
[----:B------:R-:W-:-:S02]  /*2a10*/  ISETP.NE.U32.AND P6, PT, R105, RZ, PT ;  /* 0x000000ff6900720c */ /* 0x000fc40003fc5070 */
[----:B------:R1:W-:Y:S01]  /*2a20*/  LDGSTS.E.LTC128B.64 [R128+0x4000], desc[UR18][R78.64], P5 ;  /* 0x040000004e807fae */ /* 0x0003e2000a921b52 */
[----:B------:R-:W-:Y:S01]  /*2a30*/  IMAD R75, R126, UR5, R75 ;  /* 0x000000057e4b7c24 */ /* 0x000fe2000f8e024b */
[----:B------:R-:W-:Y:S02]  /*2a40*/  ISETP.NE.U32.AND P5, PT, R104, RZ, PT ;  /* 0x000000ff6800720c */ /* 0x000fe40003fa5070 */
[----:B------:R1:W-:Y:S01]  /*2a50*/  LDGSTS.E.LTC128B.64 [R128+0x4080], desc[UR18][R78.64+0x80], P4 ;  /* 0x040800804e807fae */ /* 0x0003e2000a121b52 */
[----:B------:R-:W-:-:S03]  /*2a60*/  ISETP.NE.U32.AND P4, PT, R103, RZ, PT ;  /* 0x000000ff6700720c */ /* 0x000fc60003f85070 */
[----:B------:R1:W-:Y:S01]  /*2a70*/  LDGSTS.E.LTC128B.64 [R128+0x4100], desc[UR18][R78.64+0x100], P0 ;  /* 0x041001004e807fae */ /* 0x0003e20008121b52 */
[----:B--2---:R-:W-:-:S03]  /*2a80*/  IADD3 R68, P0, R72, -R68, RZ ;  /* 0x8000004448447210 */ /* 0x004fc60007f1e0ff */
[----:B------:R1:W-:Y:S01]  /*2a90*/  LDGSTS.E.LTC128B.64 [R128+0x4180], desc[UR18][R78.64+0x180], P3 ;  /* 0x041801804e807fae */ /* 0x0003e20009921b52 */
[----:B------:R-:W-:Y:S01]  /*2aa0*/  ISETP.NE.U32.AND P3, PT, R102, RZ, PT ;  /* 0x000000ff6600720c */ /* 0x000fe20003f65070 */
[----:B------:R-:W-:Y:S01]  /*2ab0*/  IMAD.X R69, R73, 0x1, ~R69, P0 ;  /* 0x0000000149457824 */ /* 0x000fe200000e0e45 */
[----:B------:R-:W-:Y:S01]  /*2ac0*/  LEA R77, P0, R80, R68, 0x3 ;  /* 0x00000044504d7211 */ /* 0x000fe200078018ff */
[----:B------:R-:W-:Y:S01]  /*2ad0*/  IMAD.IADD R68, R81, 0x1, R75 ;  /* 0x0000000151447824 */ /* 0x000fe200078e024b */
[----:B------:R1:W-:Y:S01]  /*2ae0*/  LDGSTS.E.LTC128B.64 [R128+0x4200], desc[UR18][R78.64+0x200], P2 ;  /* 0x042002004e807fae */ /* 0x0003e20009121b52 */
[----:B------:R-:W-:-:S03]  /*2af0*/  ISETP.NE.U32.AND P2, PT, R101, RZ, PT ;  /* 0x000000ff6500720c */ /* 0x000fc60003f45070 */
[----:B------:R1:W-:Y:S01]  /*2b00*/  LDGSTS.E.LTC128B.64 [R128+0x4280], desc[UR18][R78.64+0x280], P1 ;  /* 0x042802804e807fae */ /* 0x0003e20008921b52 */
[----:B------:R-:W-:Y:S02]  /*2b10*/  LEA.HI.X R69, R80, R69, R68, 0x3, P0 ;  /* 0x0000004550457211 */ /* 0x000fe400000f1c44 */
[----:B------:R-:W-:Y:S01]  /*2b20*/  ISETP.NE.U32.AND P1, PT, R100, RZ, PT ;  /* 0x000000ff6400720c */ /* 0x000fe20003f25070 */
[----:B------:R1:W-:Y:S01]  /*2b30*/  LDGSTS.E.LTC128B.64 [R128+0x4300], desc[UR18][R78.64+0x300], P6 ;  /* 0x043003004e807fae */ /* 0x0003e2000b121b52 */
[----:B------:R-:W-:-:S03]  /*2b40*/  IADD3 R68, P0, R77, R142, RZ ;  /* 0x0000008e4d447210 */ /* 0x000fc60007f1e0ff */
[----:B------:R1:W-:Y:S02]  /*2b50*/  LDGSTS.E.LTC128B.64 [R128+0x4380], desc[UR18][R78.64+0x380], P5 ;  /* 0x043803804e807fae */ /* 0x0003e4000a921b52 */
[----:B------:R-:W-:Y:S01]  /*2b60*/  IMAD.X R69, R69, 0x1, R143, P0 ;  /* 0x0000000145457824 */ /* 0x000fe200000e068f */
[----:B------:R-:W-:-:S04]  /*2b70*/  ISETP.GE.AND P0, PT, R129, 0x10, PT ;  /* 0x000000108100780c */ /* 0x000fc80003f06270 */
[----:B------:R1:W-:Y:S04]  /*2b80*/  LDGSTS.E.LTC128B.64 [R136+0x2000], desc[UR18][R68.64], P4 ;  /* 0x0200000044887fae */ /* 0x0003e8000a121b52 */
[----:B------:R1:W-:Y:S04]  /*2b90*/  LDGSTS.E.LTC128B.64 [R136+0x2080], desc[UR18][R68.64+0x80], P3 ;  /* 0x0208008044887fae */ /* 0x0003e80009921b52 */
[----:B------:R1:W-:Y:S01]  /*2ba0*/  LDGSTS.E.LTC128B.64 [R136+0x2100], desc[UR18][R68.64+0x100], P2 ;  /* 0x0210010044887fae */ /* 0x0003e20009121b52 */
[----:B------:R-:W-:-:S03]  /*2bb0*/  IADD3 R80, P2, R78, R70, RZ ;  /* 0x000000464e507210 */ /* 0x000fc60007f5e0ff */
[----:B------:R1:W-:Y:S01]  /*2bc0*/  LDGSTS.E.LTC128B.64 [R136+0x2180], desc[UR18][R68.64+0x180], P1 ;  /* 0x0218018044887fae */ /* 0x0003e20008921b52 */
[----:B------:R-:W-:Y:S01]  /*2bd0*/  IADD3 R82, P1, R68, R72, RZ ;  /* 0x0000004844527210 */ /* 0x000fe20007f3e0ff */
[----:B------:R-:W-:Y:S02]  /*2be0*/  IMAD.X R83, R79, 0x1, R71, P2 ;  /* 0x000000014f537824 */ /* 0x000fe400010e0647 */
[----:B------:R-:W0:Y:S02]  /*2bf0*/  LDGDEPBAR ;  /* 0x00000000000079af */ /* 0x000e240000000000 */
[----:B------:R-:W-:Y:S01]  /*2c00*/  IMAD.X R81, R69, 0x1, R73, P1 ;  /* 0x0000000145517824 */ /* 0x000fe200008e0649 */
[----:B------:R-:W-:-:S04]  /*2c10*/  DEPBAR.LE SB0, 0x1 ;  /* 0x000080400000791a */ /* 0x000fc80000000000 */
[----:B------:R-:W-:Y:S06]  /*2c20*/  BAR.SYNC.DEFER_BLOCKING 0x0 ;  /* 0x0000000000007b1d */ /* 0x000fec0000010000 */
[----:B------:R-:W-:Y:S05]  /*2c30*/  @!P0 BRA `(.L_x_3) ;  /* 0x0000000c00d88947 */ /* 0x000fea0003800000 */
[----:B------:R-:W2:Y:S01]  /*2c40*/  S2UR UR4, SR_CgaCtaId ;  /* 0x00000000000479c3 */ /* 0x000ea20000008800 */
[----:B------:R-:W-:Y:S02]  /*2c50*/  ULEA UR14, UR12, UR10, 0x5 ;  /* 0x0000000a0c0e7291 */ /* 0x000fe4000f8e283f */
[----:B------:R-:W-:Y:S01]  /*2c60*/  ULEA UR15, UR12, UR11, 0x6 ;  /* 0x0000000b0c0f7291 */ /* 0x000fe2000f8e303f */
[----:B------:R-:W-:Y:S01]  /*2c70*/  UMOV UR5, 0x400 ;  /* 0x0000040000057882 */ /* 0x000fe20000000000 */
[----:B------:R-:W-:Y:S02]  /*2c80*/  USHF.L.U32 UR14, UR14, 0x5, URZ ;  /* 0x000000050e0e7899 */ /* 0x000fe4000800063f */
[----:B------:R-:W-:Y:S02]  /*2c90*/  USHF.L.U32 UR15, UR15, 0x5, URZ ;  /* 0x000000050f0f7899 */ /* 0x000fe4000800063f */
[----:B------:R-:W-:Y:S02]  /*2ca0*/  USHF.L.U32 UR14, UR14, 0x3, URZ ;  /* 0x000000030e0e7899 */ /* 0x000fe4000800063f */
[----:B------:R-:W-:Y:S01]  /*2cb0*/  USHF.L.U32 UR15, UR15, 0x3, URZ ;  /* 0x000000030f0f7899 */ /* 0x000fe2000800063f */
[----:B------:R-:W-:Y:S01]  /*2cc0*/  UMOV UR13, URZ ;  /* 0x0000003f000d7c82 */ /* 0x000fe20008000000 */
[----:B------:R-:W-:Y:S01]  /*2cd0*/  UMOV UR21, 0x2 ;  /* 0x0000000200157882 */ /* 0x000fe20000000000 */
[----:B------:R-:W-:Y:S01]  /*2ce0*/  UMOV UR20, 0x4000 ;  /* 0x0000400000147882 */ /* 0x000fe20000000000 */
[----:B------:R-:W-:Y:S01]  /*2cf0*/  UMOV UR17, 0x8000 ;  /* 0x0000800000117882 */ /* 0x000fe20000000000 */
[----:B------:R-:W-:-:S04]  /*2d00*/  ULDC.64 UR6, c[0x0][0x280] ;  /* 0x0000a00000067ab9 */ /* 0x000fc80000000a00 */
[----:B------:R3:W3:Y:S01]  /*2d10*/  LDS.128 R100, [R2+UR15] ;  /* 0x0000000f02647984 */ /* 0x0006e20008000c00 */
[----:B--2---:R-:W-:-:S03]  /*2d20*/  ULEA UR4, UR4, UR5, 0x18 ;  /* 0x0000000504047291 */ /* 0x004fc6000f8ec03f */
[----:B-1----:R1:W2:Y:S03]  /*2d30*/  LDS.128 R76, [R2+UR15+0x80] ;  /* 0x0000800f024c7984 */ /* 0x0022a60008000c00 */
[----:B---3--:R-:W-:Y:S01]  /*2d40*/  LEA R84, R3, UR4, 0x4 ;  /* 0x0000000403547c11 */ /* 0x008fe2000f8e20ff */
[----:B------:R-:W-:Y:S01]  /*2d50*/  IMAD.MOV.U32 R3, RZ, RZ, R83 ;  /* 0x000000ffff037224 */ /* 0x000fe200078e0053 */
[----:B------:R-:W-:Y:S01]  /*2d60*/  IADD3 R83, R125, -0x1, RZ ;  /* 0xffffffff7d537810 */ /* 0x000fe20007ffe0ff */
[----:B------:R-:W-:Y:S02]  /*2d70*/  ULDC.64 UR4, c[0x0][0x2a0] ;  /* 0x0000a80000047ab9 */ /* 0x000fe40000000a00 */
[----:B------:R1:W3:Y:S04]  /*2d80*/  LDS.128 R72, [R84+UR14+0xc000] ;  /* 0x00c0000e54487984 */ /* 0x0002e80008000c00 */
[----:B------:R1:W1:Y:S02]  /*2d90*/  LDS.128 R68, [R84+UR14+0xc080] ;  /* 0x00c0800e54447984 */ /* 0x0002640008000c00 */
.L_x_4:
[----:B------:R-:W-:Y:S01]  /*2da0*/  LDS.128 R88, [R2+UR15+0x1000] ;  /* 0x0010000f02587984 */ /* 0x000fe20008000c00 */
[----:B------:R-:W-:-:S04]  /*2db0*/  DEPBAR.LE SB5, 0x7 ;  /* 0x0000d1c00000791a */ /* 0x000fc80000000000 */
[----:B--23--:R-:W-:Y:S01]  /*2dc0*/  DMMA.8x8x4 R36, R76, R72, R36 ;  /* 0x000000484c24723f */ /* 0x00cfe20000000024 */
[----:B------:R-:W-:Y:S01]  /*2dd0*/  LOP3.LUT P2, RZ, R135, 0x1, RZ, 0xc0, !PT ;  /* 0x0000000187ff7812 */ /* 0x000fe2000784c0ff */
[----:B------:R-:W-:Y:S01]  /*2de0*/  IMAD.MOV.U32 R106, RZ, RZ, R80 ;  /* 0x000000ffff6a7224 */ /* 0x000fe200078e0050 */
[----:B-1----:R-:W1:Y:S01]  /*2df0*/  LDS.128 R84, [R0+UR14+0x800] ;  /* 0x0008000e00547984 */ /* 0x002e620008000c00 */
[C---:B------:R-:W-:Y:S01]  /*2e00*/  LOP3.LUT P1, RZ, R134.reuse, 0x1, RZ, 0xc0, !PT ;  /* 0x0000000186ff7812 */ /* 0x040fe2000782c0ff */
[----:B------:R-:W-:Y:S01]  /*2e10*/  IMAD.MOV.U32 R107, RZ, RZ, R3 ;  /* 0x000000ffff6b7224 */ /* 0x000fe200078e0003 */
[----:B------:R-:W-:Y:S01]  /*2e20*/  LOP3.LUT R3, R134, 0x2, RZ, 0xc0, !PT ;  /* 0x0000000286037812 */ /* 0x000fe200078ec0ff */
[----:B------:R-:W2:Y:S01]  /*2e30*/  LDS.128 R108, [R2+UR15+0x1080] ;  /* 0x0010800f026c7984 */ /* 0x000ea20008000c00 */
[----:B------:R-:W-:Y:S01]  /*2e40*/  IMAD.MOV.U32 R104, RZ, RZ, R82 ;  /* 0x000000ffff687224 */ /* 0x000fe200078e0052 */
[----:B------:R-:W-:Y:S01]  /*2e50*/  UIADD3 UR13, UR13, 0x1, URZ ;  /* 0x000000010d0d7890 */ /* 0x000fe2000fffe03f */
[----:B------:R-:W-:Y:S01]  /*2e60*/  IMAD.MOV.U32 R105, RZ, RZ, R81 ;  /* 0x000000ffff697224 */ /* 0x000fe200078e0051 */
[----:B------:R-:W3:Y:S01]  /*2e70*/  LDS.128 R92, [R0+UR14+0x880] ;  /* 0x0008800e005c7984 */ /* 0x000ee20008000c00 */
[----:B------:R-:W-:Y:S01]  /*2e80*/  SHF.R.U32.HI R3, RZ, 0x1, R3 ;  /* 0x00000001ff037819 */ /* 0x000fe20000011603 */
[----:B------:R-:W-:-:S02]  /*2e90*/  UIADD3 UR21, UR21, 0x1, URZ ;  /* 0x0000000115157890 */ /* 0x000fc4000fffe03f */
[----:B------:R-:W-:Y:S01]  /*2ea0*/  UISETP.NE.AND UP0, UPT, UR13, 0x3, UPT ;  /* 0x000000030d00788c */ /* 0x000fe2000bf05270 */
[----:B------:R-:W-:-:S04]  /*2eb0*/  DEPBAR.LE SB5, 0x6 ;  /* 0x0000d1800000791a */ /* 0x000fc80000000000 */
[----:B------:R-:W-:Y:S01]  /*2ec0*/  DMMA.8x8x4 R40, R76, R74, R40 ;  /* 0x0000004a4c28723f */ /* 0x000fe20000000028 */
[----:B------:R-:W-:Y:S02]  /*2ed0*/  UISETP.NE.AND UP1, UPT, UR21, 0x3, UPT ;  /* 0x000000031500788c */ /* 0x000fe4000bf25270 */
[----:B------:R-:W-:Y:S02]  /*2ee0*/  UIADD3 UR8, UR15, -0x8000, URZ ;  /* 0xffff80000f087890 */ /* 0x000fe4000fffe03f */
[----:B------:R-:W-:Y:S02]  /*2ef0*/  UIADD3 UR9, UR14, -0x4000, URZ ;  /* 0xffffc0000e097890 */ /* 0x000fe4000fffe03f */
[----:B------:R-:W-:Y:S02]  /*2f00*/  USEL UR21, UR21, URZ, UP1 ;  /* 0x0000003f15157287 */ /* 0x000fe40008800000 */
[----:B------:R-:W-:Y:S02]  /*2f10*/  USEL UR13, UR13, URZ, UP0 ;  /* 0x0000003f0d0d7287 */ /* 0x000fe40008000000 */
[----:B------:R-:W-:-:S02]  /*2f20*/  @UP0 UIADD3 UR8, UR15, 0x4000, URZ ;  /* 0x000040000f080890 */ /* 0x000fc4000fffe03f */
[----:B------:R-:W-:Y:S01]  /*2f30*/  @UP0 UIADD3 UR9, UR14, 0x2000, URZ ;  /* 0x000020000e090890 */ /* 0x000fe2000fffe03f */
[----:B------:R-:W-:-:S04]  /*2f40*/  DEPBAR.LE SB5, 0x5 ;  /* 0x0000d1400000791a */ /* 0x000fc80000000000 */
[----:B------:R-:W-:Y:S01]  /*2f50*/  DMMA.8x8x4 R44, R76, R68, R44 ;  /* 0x000000444c2c723f */ /* 0x000fe2000000002c */
[----:B------:R-:W-:-:S15]  /*2f60*/  DEPBAR.LE SB5, 0x4 ;  /* 0x0000d1000000791a */ /* 0x000fde0000000000 */
[----:B------:R4:W-:Y:S02]  /*2f70*/  DMMA.8x8x4 R48, R76, R70, R48 ;  /* 0x000000464c30723f */ /* 0x0009e40000000030 */
[----:B----4-:R-:W-:-:S04]  /*2f80*/  LOP3.LUT R76, R135, 0x2, RZ, 0xc0, !PT ;  /* 0x00000002874c7812 */ /* 0x010fc800078ec0ff */
[----:B------:R-:W-:-:S04]  /*2f90*/  SHF.R.U32.HI R76, RZ, 0x1, R76 ;  /* 0x00000001ff4c7819 */ /* 0x000fc8000001164c */
[----:B------:R-:W-:-:S06]  /*2fa0*/  ISETP.NE.U32.AND P0, PT, R76, RZ, PT ;  /* 0x000000ff4c00720c */ /* 0x000fcc0003f05070 */
[----:B------:R-:W5:-:S15]  /*2fb0*/  DMMA.8x8x4 R4, R100, R72, R4 ;  /* 0x000000486404723f */ /* 0x000f5e0000000004 */
[----:B------:R-:W-:-:S01]  /*2fc0*/  NOP ;  /* 0x0000000000007918 */ /* 0x000fc20000000000 */
[----:B------:R-:W5:Y:S01]  /*2fd0*/  DMMA.8x8x4 R32, R102, R72, R32 ;  /* 0x000000486620723f */ /* 0x000f620000000020 */
[----:B------:R-:W-:-:S15]  /*2fe0*/  DEPBAR.LE SB5, 0x2 ;  /* 0x0000d0800000791a */ /* 0x000fde0000000000 */
[----:B------:R4:W5:Y:S02]  /*2ff0*/  DMMA.8x8x4 R96, R78, R72, R64 ;  /* 0x000000484e60723f */ /* 0x0009640000000040 */
[----:B----4-:R-:W-:Y:S01]  /*3000*/  VIADD R64, R128, UR17 ;  /* 0x0000001180407c36 */ /* 0x010fe20008000000 */
[C---:B------:R-:W-:Y:S01]  /*3010*/  LOP3.LUT R66, R135.reuse, 0x8, RZ, 0xc0, !PT ;  /* 0x0000000887427812 */ /* 0x040fe200078ec0ff */
[----:B------:R-:W-:Y:S01]  /*3020*/  VIADD R65, R136, UR20 ;  /* 0x0000001488417c36 */ /* 0x000fe20008000000 */
[----:B------:R-:W-:Y:S02]  /*3030*/  LOP3.LUT R67, R135, 0x4, RZ, 0xc0, !PT ;  /* 0x0000000487437812 */ /* 0x000fe400078ec0ff */
[----:B------:R-:W-:Y:S01]  /*3040*/  @!PT LDS RZ, [RZ] ;  /* 0x00000000fffff984 */ /* 0x000fe20000000800 */
[----:B------:R-:W-:Y:S01]  /*3050*/  @!PT LDS RZ, [RZ] ;  /* 0x00000000fffff984 */ /* 0x000fe20000000800 */
[----:B------:R-:W-:Y:S01]  /*3060*/  @!PT LDS RZ, [RZ] ;  /* 0x00000000fffff984 */ /* 0x000fe20000000800 */
[----:B------:R-:W-:Y:S01]  /*3070*/  @P2 LDGSTS.E.LTC128B.64 [R64], desc[UR18][R106.64] ;  /* 0x000000006a402fae */ /* 0x000fe2000b921b52 */
[----:B------:R-:W-:Y:S02]  /*3080*/  SHF.R.U32.HI R66, RZ, 0x3, R66 ;  /* 0x00000003ff427819 */ /* 0x000fe40000011642 */
[----:B------:R-:W-:Y:S01]  /*3090*/  SHF.R.U32.HI R67, RZ, 0x2, R67 ;  /* 0x00000002ff437819 */ /* 0x000fe20000011643 */
[----:B------:R-:W-:Y:S01]  /*30a0*/  @P0 LDGSTS.E.LTC128B.64 [R64+0x80], desc[UR18][R106.64+0x80] ;  /* 0x000800806a400fae */ /* 0x000fe2000b921b52 */
[----:B------:R-:W-:-:S02]  /*30b0*/  ISETP.NE.U32.AND P0, PT, R3, RZ, PT ;  /* 0x000000ff0300720c */ /* 0x000fc40003f05070 */
[C---:B------:R-:W-:Y:S01]  /*30c0*/  LOP3.LUT R3, R135.reuse, 0x200, RZ, 0xc0, !PT ;  /* 0x0000020087037812 */ /* 0x040fe200078ec0ff */
[----:B------:R-:W-:Y:S01]  /*30d0*/  @P1 LDGSTS.E.LTC128B.64 [R65], desc[UR18][R104.64] ;  /* 0x0000000068411fae */ /* 0x000fe2000b921b52 */
[----:B------:R-:W5:Y:S01]  /*30e0*/  DMMA.8x8x4 R8, R100, R74, R8 ;  /* 0x0000004a6408723f */ /* 0x000f620000000008 */
[----:B------:R-:W-:Y:S02]  /*30f0*/  ISETP.NE.U32.AND P1, PT, R66, RZ, PT ;  /* 0x000000ff4200720c */ /* 0x000fe40003f25070 */
[----:B------:R-:W-:Y:S02]  /*3100*/  LOP3.LUT R66, R135, 0x100, RZ, 0xc0, !PT ;  /* 0x0000010087427812 */ /* 0x000fe400078ec0ff */
[----:B------:R-:W-:Y:S02]  /*3110*/  ISETP.NE.U32.AND P2, PT, R67, RZ, PT ;  /* 0x000000ff4300720c */ /* 0x000fe40003f45070 */
[----:B------:R-:W-:Y:S02]  /*3120*/  SHF.R.U32.HI R66, RZ, 0x8, R66 ;  /* 0x00000008ff427819 */ /* 0x000fe40000011642 */
[----:B------:R-:W-:-:S02]  /*3130*/  SHF.R.U32.HI R3, RZ, 0x9, R3 ;  /* 0x00000009ff037819 */ /* 0x000fc40000011603 */
[----:B------:R-:W-:Y:S02]  /*3140*/  ISETP.NE.U32.AND P5, PT, R66, RZ, PT ;  /* 0x000000ff4200720c */ /* 0x000fe40003fa5070 */
[----:B------:R-:W-:Y:S02]  /*3150*/  LOP3.LUT R67, R135, 0x400, RZ, 0xc0, !PT ;  /* 0x0000040087437812 */ /* 0x000fe400078ec0ff */
[----:B------:R-:W-:Y:S01]  /*3160*/  ISETP.NE.U32.AND P4, PT, R3, RZ, PT ;  /* 0x000000ff0300720c */ /* 0x000fe20003f85070 */
[----:B------:R-:W5:Y:S01]  /*3170*/  DMMA.8x8x4 R12, R100, R68, R12 ;  /* 0x00000044640c723f */ /* 0x000f62000000000c */
[----:B------:R-:W-:Y:S02]  /*3180*/  LOP3.LUT R66, R135, 0x800, RZ, 0xc0, !PT ;  /* 0x0000080087427812 */ /* 0x000fe400078ec0ff */
[----:B------:R-:W-:Y:S02]  /*3190*/  LOP3.LUT R3, R134, 0x8, RZ, 0xc0, !PT ;  /* 0x0000000886037812 */ /* 0x000fe400078ec0ff */
[----:B------:R-:W-:-:S02]  /*31a0*/  SHF.R.U32.HI R67, RZ, 0xa, R67 ;  /* 0x0000000aff437819 */ /* 0x000fc40000011643 */
[----:B------:R-:W-:Y:S02]  /*31b0*/  SHF.R.U32.HI R66, RZ, 0xb, R66 ;  /* 0x0000000bff427819 */ /* 0x000fe40000011642 */
[----:B------:R-:W-:-:S07]  /*31c0*/  SHF.R.U32.HI R3, RZ, 0x3, R3 ;  /* 0x00000003ff037819 */ /* 0x000fce0000011603 */
[----:B------:R-:W5:-:S15]  /*31d0*/  DMMA.8x8x4 R16, R100, R70, R16 ;  /* 0x000000466410723f */ /* 0x000f5e0000000010 */
[----:B------:R-:W-:-:S01]  /*31e0*/  NOP ;  /* 0x0000000000007918 */ /* 0x000fc20000000000 */
[----:B------:R-:W-:-:S15]  /*31f0*/  DMMA.8x8x4 R20, R102, R70, R20 ;  /* 0x000000466614723f */ /* 0x000fde0000000014 */
[----:B------:R-:W-:-:S01]  /*3200*/  NOP ;  /* 0x0000000000007918 */ /* 0x000fc20000000000 */
[----:B------:R-:W-:-:S15]  /*3210*/  DMMA.8x8x4 R24, R102, R68, R24 ;  /* 0x000000446618723f */ /* 0x000fde0000000018 */
[----:B------:R-:W-:-:S01]  /*3220*/  NOP ;  /* 0x0000000000007918 */ /* 0x000fc20000000000 */
[----:B------:R4:W5:Y:S02]  /*3230*/  DMMA.8x8x4 R28, R102, R74, R28 ;  /* 0x0000004a661c723f */ /* 0x000964000000001c */
[----:B----4-:R-:W-:-:S14]  /*3240*/  LDS.128 R100, [R2+UR15+0x2080] ;  /* 0x0020800f02647984 */ /* 0x010fdc0008000c00 */
[----:B------:R-:W-:-:S15]  /*3250*/  DMMA.8x8x4 R52, R78, R70, R52 ;  /* 0x000000464e34723f */ /* 0x000fde0000000034 */
[----:B------:R-:W-:-:S01]  /*3260*/  NOP ;  /* 0x0000000000007918 */ /* 0x000fc20000000000 */
[----:B------:R4:W-:Y:S02]  /*3270*/  DMMA.8x8x4 R56, R78, R68, R56 ;  /* 0x000000444e38723f */ /* 0x0009e40000000038 */
[----:B----4-:R-:W-:-:S14]  /*3280*/  LDS.128 R68, [R0+UR14+0x1000] ;  /* 0x0010000e00447984 */ /* 0x010fdc0008000c00 */
[----:B------:R4:W-:Y:S02]  /*3290*/  DMMA.8x8x4 R60, R78, R74, R60 ;  /* 0x0000004a4e3c723f */ /* 0x0009e4000000003c */
[----:B----4-:R-:W4:Y:S04]  /*32a0*/  LDS.128 R76, [R2+UR15+0x2000] ;  /* 0x0020000f024c7984 */ /* 0x010f280008000c00 */
[----:B------:R-:W4:Y:S04]  /*32b0*/  LDS.128 R72, [R0+UR14+0x1080] ;  /* 0x0010800e00487984 */ /* 0x000f280008000c00 */
[----:B------:R-:W-:Y:S01]  /*32c0*/  @!PT LDS RZ, [RZ] ;  /* 0x00000000fffff984 */ /* 0x000fe20000000800 */
[----:B------:R-:W-:Y:S01]  /*32d0*/  @!PT LDS RZ, [RZ] ;  /* 0x00000000fffff984 */ /* 0x000fe20000000800 */
[----:B------:R-:W-:Y:S01]  /*32e0*/  @!PT LDS RZ, [RZ] ;  /* 0x00000000fffff984 */ /* 0x000fe20000000800 */
[----:B------:R-:W-:Y:S01]  /*32f0*/  @P2 LDGSTS.E.LTC128B.64 [R64+0x100], desc[UR18][R106.64+0x100] ;  /* 0x001001006a402fae */ /* 0x000fe2000b921b52 */
[----:B------:R-:W-:-:S03]  /*3300*/  ISETP.NE.U32.AND P2, PT, R67, RZ, PT ;  /* 0x000000ff4300720c */ /* 0x000fc60003f45070 */
[----:B------:R-:W-:Y:S01]  /*3310*/  @P1 LDGSTS.E.LTC128B.64 [R64+0x180], desc[UR18][R106.64+0x180] ;  /* 0x001801806a401fae */ /* 0x000fe2000b921b52 */
[----:B------:R-:W-:Y:S01]  /*3320*/  ISETP.NE.U32.AND P1, PT, R66, RZ, PT ;  /* 0x000000ff4200720c */ /* 0x000fe20003f25070 */
[----:B------:R-:W-:-:S04]  /*3330*/  DEPBAR.LE SB5, 0x6 ;  /* 0x0000d1800000791a */ /* 0x000fc80000000000 */
[----:B-1----:R-:W5:Y:S01]  /*3340*/  DMMA.8x8x4 R4, R88, R84, R4 ;  /* 0x000000545804723f */ /* 0x002f620000000004 */
[----:B------:R-:W-:Y:S01]  /*3350*/  @P0 LDGSTS.E.LTC128B.64 [R65+0x80], desc[UR18][R104.64+0x80] ;  /* 0x0008008068410fae */ /* 0x000fe2000b921b52 */
[----:B------:R-:W-:Y:S01]  /*3360*/  ISETP.NE.U32.AND P0, PT, R3, RZ, PT ;  /* 0x000000ff0300720c */ /* 0x000fe20003f05070 */
[----:B------:R-:W-:-:S13]  /*3370*/  DEPBAR.LE SB5, 0x6 ;  /* 0x0000d1800000791a */ /* 0x000fda0000000000 */
[----:B------:R-:W5:-:S15]  /*3380*/  DMMA.8x8x4 R32, R90, R84, R32 ;  /* 0x000000545a20723f */ /* 0x000f5e0000000020 */
[----:B------:R-:W-:-:S01]  /*3390*/  NOP ;  /* 0x0000000000007918 */ /* 0x000fc20000000000 */
[----:B--2---:R-:W5:Y:S01]  /*33a0*/  DMMA.8x8x4 R36, R108, R84, R36 ;  /* 0x000000546c24723f */ /* 0x004f620000000024 */
[----:B------:R-:W-:-:S15]  /*33b0*/  DEPBAR.LE SB5, 0x7 ;  /* 0x0000d1c00000791a */ /* 0x000fde0000000000 */
[----:B------:R-:W5:Y:S01]  /*33c0*/  DMMA.8x8x4 R96, R110, R84, R96 ;  /* 0x000000546e60723f */ /* 0x000f620000000060 */
[----:B------:R-:W-:-:S15]  /*33d0*/  DEPBAR.LE SB5, 0x7 ;  /* 0x0000d1c00000791a */ /* 0x000fde0000000000 */
[----:B------:R-:W5:Y:S01]  /*33e0*/  DMMA.8x8x4 R8, R88, R86, R8 ;  /* 0x000000565808723f */ /* 0x000f620000000008 */
[----:B------:R-:W-:-:S15]  /*33f0*/  DEPBAR.LE SB5, 0x7 ;  /* 0x0000d1c00000791a */ /* 0x000fde0000000000 */
[----:B---3--:R-:W5:Y:S01]  /*3400*/  DMMA.8x8x4 R12, R88, R92, R12 ;  /* 0x0000005c580c723f */ /* 0x008f62000000000c */
[----:B------:R-:W-:-:S15]  /*3410*/  DEPBAR.LE SB5, 0x7 ;  /* 0x0000d1c00000791a */ /* 0x000fde0000000000 */
[----:B------:R-:W5:Y:S01]  /*3420*/  DMMA.8x8x4 R16, R88, R94, R16 ;  /* 0x0000005e5810723f */ /* 0x000f620000000010 */
[----:B------:R-:W-:-:S15]  /*3430*/  DEPBAR.LE SB5, 0x7 ;  /* 0x0000d1c00000791a */ /* 0x000fde0000000000 */
[----:B------:R-:W5:-:S15]  /*3440*/  DMMA.8x8x4 R28, R90, R86, R28 ;  /* 0x000000565a1c723f */ /* 0x000f5e000000001c */
[----:B------:R-:W-:-:S01]  /*3450*/  NOP ;  /* 0x0000000000007918 */ /* 0x000fc20000000000 */
[----:B------:R-:W5:-:S15]  /*3460*/  DMMA.8x8x4 R20, R90, R94, R20 ;  /* 0x0000005e5a14723f */ /* 0x000f5e0000000014 */
[----:B------:R-:W-:-:S01]  /*3470*/  NOP ;  /* 0x0000000000007918 */ /* 0x000fc20000000000 */
[----:B------:R1:W5:Y:S02]  /*3480*/  DMMA.8x8x4 R24, R90, R92, R24 ;  /* 0x0000005c5a18723f */ /* 0x0003640000000018 */
[----:B-1----:R-:W-:Y:S01]  /*3490*/  LDS.128 R88, [R2+UR15+0x3080] ;  /* 0x0030800f02587984 */ /* 0x002fe20008000c00 */
[----:B------:R-:W-:-:S13]  /*34a0*/  DEPBAR.LE SB5, 0x9 ;  /* 0x0000d2400000791a */ /* 0x000fda0000000000 */
[----:B----4-:R-:W-:Y:S01]  /*34b0*/  DMMA.8x8x4 R4, R76, R68, R4 ;  /* 0x000000444c04723f */ /* 0x010fe20000000004 */
[----:B------:R-:W-:-:S15]  /*34c0*/  DEPBAR.LE SB5, 0x8 ;  /* 0x0000d2000000791a */ /* 0x000fde0000000000 */
[----:B------:R-:W-:Y:S01]  /*34d0*/  DMMA.8x8x4 R32, R78, R68, R32 ;  /* 0x000000444e20723f */ /* 0x000fe20000000020 */
[----:B------:R-:W-:-:S15]  /*34e0*/  DEPBAR.LE SB5, 0x7 ;  /* 0x0000d1c00000791a */ /* 0x000fde0000000000 */
[----:B------:R-:W-:Y:S01]  /*34f0*/  DMMA.8x8x4 R36, R100, R68, R36 ;  /* 0x000000446424723f */ /* 0x000fe20000000024 */
[----:B------:R-:W-:-:S15]  /*3500*/  DEPBAR.LE SB5, 0x6 ;  /* 0x0000d1800000791a */ /* 0x000fde0000000000 */
[----:B------:R1:W-:Y:S02]  /*3510*/  DMMA.8x8x4 R96, R102, R68, R96 ;  /* 0x000000446660723f */ /* 0x0003e40000000060 */
[----:B-1----:R-:W-:-:S04]  /*3520*/  LOP3.LUT R68, R134, 0x4, RZ, 0xc0, !PT ;  /* 0x0000000486447812 */ /* 0x002fc800078ec0ff */
[----:B------:R-:W-:-:S04]  /*3530*/  SHF.R.U32.HI R68, RZ, 0x2, R68 ;  /* 0x00000002ff447819 */ /* 0x000fc80000011644 */
[----:B------:R-:W-:-:S06]  /*3540*/  ISETP.NE.U32.AND P3, PT, R68, RZ, PT ;  /* 0x000000ff4400720c */ /* 0x000fcc0003f65070 */
[----:B------:R-:W5:-:S15]  /*3550*/  DMMA.8x8x4 R40, R108, R86, R40 ;  /* 0x000000566c28723f */ /* 0x000f5e0000000028 */
[----:B------:R-:W-:-:S01]  /*3560*/  NOP ;  /* 0x0000000000007918 */ /* 0x000fc20000000000 */
[----:B------:R-:W5:-:S15]  /*3570*/  DMMA.8x8x4 R44, R108, R92, R44 ;  /* 0x0000005c6c2c723f */ /* 0x000f5e000000002c */
[----:B------:R-:W-:-:S01]  /*3580*/  NOP ;  /* 0x0000000000007918 */ /* 0x000fc20000000000 */
[----:B------:R-:W5:-:S15]  /*3590*/  DMMA.8x8x4 R48, R108, R94, R48 ;  /* 0x0000005e6c30723f */ /* 0x000f5e0000000030 */
[----:B------:R-:W-:-:S01]  /*35a0*/  NOP ;  /* 0x0000000000007918 */ /* 0x000fc20000000000 */
[----:B------:R-:W5:-:S15]  /*35b0*/  DMMA.8x8x4 R52, R110, R94, R52 ;  /* 0x0000005e6e34723f */ /* 0x000f5e0000000034 */
[----:B------:R-:W-:-:S01]  /*35c0*/  NOP ;  /* 0x0000000000007918 */ /* 0x000fc20000000000 */
[----:B------:R1:W5:Y:S02]  /*35d0*/  DMMA.8x8x4 R56, R110, R92, R56 ;  /* 0x0000005c6e38723f */ /* 0x0003640000000038 */
[----:B-1----:R-:W-:-:S14]  /*35e0*/  LDS.128 R92, [R0+UR14+0x1880] ;  /* 0x0018800e005c7984 */ /* 0x002fdc0008000c00 */
[----:B------:R1:W5:Y:S02]  /*35f0*/  DMMA.8x8x4 R60, R110, R86, R60 ;  /* 0x000000566e3c723f */ /* 0x000364000000003c */
[----:B-1----:R-:W-:Y:S01]  /*3600*/  LDS.128 R84, [R0+UR14+0x1800] ;  /* 0x0018000e00547984 */ /* 0x002fe20008000c00 */
[----:B------:R-:W-:Y:S02]  /*3610*/  UIADD3 UR14, UR17, -0x8000, URZ ;  /* 0xffff8000110e7890 */ /* 0x000fe4000fffe03f */
[----:B------:R-:W-:-:S07]  /*3620*/  @UP1 UIADD3 UR14, UR17, 0x4000, URZ ;  /* 0x00004000110e1890 */ /* 0x000fce000fffe03f */
[----:B------:R-:W-:Y:S01]  /*3630*/  UMOV UR17, UR14 ;  /* 0x0000000e00117c82 */ /* 0x000fe20008000000 */
[----:B------:R-:W-:Y:S01]  /*3640*/  UMOV UR14, UR9 ;  /* 0x00000009000e7c82 */ /* 0x000fe20008000000 */
[----:B------:R-:W-:-:S04]  /*3650*/  DEPBAR.LE SB5, 0xb ;  /* 0x0000d2c00000791a */ /* 0x000fc80000000000 */
[----:B------:R-:W5:Y:S01]  /*3660*/  DMMA.8x8x4 R8, R76, R70, R8 ;  /* 0x000000464c08723f */ /* 0x000f620000000008 */
[----:B------:R-:W-:-:S15]  /*3670*/  DEPBAR.LE SB5, 0xb ;  /* 0x0000d2c00000791a */ /* 0x000fde0000000000 */
        /* <DEDUP_REMOVED lines=8> */
[----:B------:R1:W5:Y:S02]  /*3700*/  DMMA.8x8x4 R24, R78, R72, R24 ;  /* 0x000000484e18723f */ /* 0x0003640000000018 */
[----:B-1----:R-:W1:Y:S01]  /*3710*/  LDS.128 R76, [R2+UR15+0x3000] ;  /* 0x0030000f024c7984 */ /* 0x002e620008000c00 */
[----:B------:R-:W-:Y:S02]  /*3720*/  UIADD3 UR15, UR20, -0x4000, URZ ;  /* 0xffffc000140f7890 */ /* 0x000fe4000fffe03f */
[----:B------:R-:W-:Y:S01]  /*3730*/  @UP1 UIADD3 UR15, UR20, 0x2000, URZ ;  /* 0x00002000140f1890 */ /* 0x000fe2000fffe03f */
[----:B------:R-:W-:Y:S01]  /*3740*/  @!PT LDS RZ, [RZ] ;  /* 0x00000000fffff984 */ /* 0x000fe20000000800 */
[----:B------:R-:W-:Y:S01]  /*3750*/  @!PT LDS RZ, [RZ] ;  /* 0x00000000fffff984 */ /* 0x000fe20000000800 */
[----:B------:R-:W-:Y:S01]  /*3760*/  @!PT LDS RZ, [RZ] ;  /* 0x00000000fffff984 */ /* 0x000fe20000000800 */
[----:B------:R-:W-:Y:S04]  /*3770*/  @P5 LDGSTS.E.LTC128B.64 [R64+0x200], desc[UR18][R106.64+0x200] ;  /* 0x002002006a405fae */ /* 0x000fe8000b921b52 */
[----:B------:R-:W-:Y:S02]  /*3780*/  @P4 LDGSTS.E.LTC128B.64 [R64+0x280], desc[UR18][R106.64+0x280] ;  /* 0x002802806a404fae */ /* 0x000fe4000b921b52 */
[----:B------:R-:W-:Y:S01]  /*3790*/  UMOV UR20, UR15 ;  /* 0x0000000f00147c82 */ /* 0x000fe20008000000 */
[----:B------:R-:W-:Y:S01]  /*37a0*/  UMOV UR15, UR8 ;  /* 0x00000008000f7c82 */ /* 0x000fe20008000000 */
[----:B------:R-:W-:Y:S01]  /*37b0*/  @P3 LDGSTS.E.LTC128B.64 [R65+0x100], desc[UR18][R104.64+0x100] ;  /* 0x0010010068413fae */ /* 0x000fe2000b921b52 */
[----:B------:R-:W-:-:S04]  /*37c0*/  DEPBAR.LE SB5, 0xb ;  /* 0x0000d2c00000791a */ /* 0x000fc80000000000 */
[----:B------:R-:W5:Y:S01]  /*37d0*/  DMMA.8x8x4 R40, R100, R70, R40 ;  /* 0x000000466428723f */ /* 0x000f620000000028 */
[----:B------:R-:W-:Y:S01]  /*37e0*/  @P2 LDGSTS.E.LTC128B.64 [R64+0x300], desc[UR18][R106.64+0x300] ;  /* 0x003003006a402fae */ /* 0x000fe2000b921b52 */
[C---:B------:R-:W-:Y:S01]  /*37f0*/  ISETP.NE.AND P2, PT, R83.reuse, 0x2, PT ;  /* 0x000000025300780c */ /* 0x040fe20003f45270 */
[----:B------:R-:W-:Y:S02]  /*3800*/  VIADD R83, R83, 0xffffffff ;  /* 0xffffffff53537836 */ /* 0x000fe40000000000 */
[----:B------:R-:W-:Y:S01]  /*3810*/  @P1 LDGSTS.E.LTC128B.64 [R64+0x380], desc[UR18][R106.64+0x380] ;  /* 0x003803806a401fae */ /* 0x000fe2000b921b52 */
[----:B------:R-:W-:Y:S02]  /*3820*/  SEL R135, R135, RZ, P2 ;  /* 0x000000ff87877207 */ /* 0x000fe40001000000 */
[----:B------:R-:W-:Y:S01]  /*3830*/  ISETP.GT.AND P1, PT, R83, -0x1, PT ;  /* 0xffffffff5300780c */ /* 0x000fe20003f24270 */
[----:B------:R2:W-:Y:S01]  /*3840*/  @P0 LDGSTS.E.LTC128B.64 [R65+0x180], desc[UR18][R104.64+0x180] ;  /* 0x0018018068410fae */ /* 0x0005e2000b921b52 */
[----:B------:R-:W-:-:S02]  /*3850*/  IADD3 R80, P0, R106, UR6, RZ ;  /* 0x000000066a507c10 */ /* 0x000fc4000ff1e0ff */
[----:B------:R-:W-:Y:S01]  /*3860*/  SEL R134, R134, RZ, P2 ;  /* 0x000000ff86867207 */ /* 0x000fe20001000000 */
[----:B------:R-:W0:Y:S01]  /*3870*/  LDGDEPBAR ;  /* 0x00000000000079af */ /* 0x000e220000000000 */
[----:B------:R-:W-:Y:S01]  /*3880*/  IADD3.X R3, R107, UR7, RZ, P0, !PT ;  /* 0x000000076b037c10 */ /* 0x000fe200087fe4ff */
[----:B------:R-:W-:-:S04]  /*3890*/  DEPBAR.LE SB5, 0xb ;  /* 0x0000d2c00000791a */ /* 0x000fc80000000000 */
[----:B------:R-:W5:Y:S01]  /*38a0*/  DMMA.8x8x4 R44, R100, R72, R44 ;  /* 0x00000048642c723f */ /* 0x000f62000000002c */
[----:B------:R-:W-:-:S04]  /*38b0*/  IADD3 R82, P0, R104, UR4, RZ ;  /* 0x0000000468527c10 */ /* 0x000fc8000ff1e0ff */
[----:B------:R-:W-:Y:S01]  /*38c0*/  IADD3.X R81, R105, UR5, RZ, P0, !PT ;  /* 0x0000000569517c10 */ /* 0x000fe200087fe4ff */
[----:B------:R-:W-:-:S10]  /*38d0*/  DEPBAR.LE SB5, 0xb ;  /* 0x0000d2c00000791a */ /* 0x000fd40000000000 */
[----:B------:R-:W5:Y:S01]  /*38e0*/  DMMA.8x8x4 R48, R100, R74, R48 ;  /* 0x0000004a6430723f */ /* 0x000f620000000030 */
[----:B------:R-:W-:-:S04]  /*38f0*/  DEPBAR.LE SB0, 0x1 ;  /* 0x000080400000791a */ /* 0x000fc80000000000 */
[----:B------:R-:W-:-:S11]  /*3900*/  DEPBAR.LE SB5, 0xb ;  /* 0x0000d2c00000791a */ /* 0x000fd60000000000 */
[----:B------:R-:W5:Y:S01]  /*3910*/  DMMA.8x8x4 R52, R102, R74, R52 ;  /* 0x0000004a6634723f */ /* 0x000f620000000034 */
[----:B------:R-:W-:-:S15]  /*3920*/  DEPBAR.LE SB5, 0xb ;  /* 0x0000d2c00000791a */ /* 0x000fde0000000000 */
[----:B------:R-:W5:Y:S01]  /*3930*/  DMMA.8x8x4 R56, R102, R72, R56 ;  /* 0x000000486638723f */ /* 0x000f620000000038 */
[----:B------:R-:W-:Y:S06]  /*3940*/  BAR.SYNC.DEFER_BLOCKING 0x0 ;  /* 0x0000000000007b1d */ /* 0x000fec0000010000 */
[----:B------:R-:W-:-:S09]  /*3950*/  DEPBAR.LE SB5, 0xb ;  /* 0x0000d2c00000791a */ /* 0x000fd20000000000 */
[----:B------:R3:W5:Y:S02]  /*3960*/  DMMA.8x8x4 R60, R102, R70, R60 ;  /* 0x00000046663c723f */ /* 0x000764000000003c */
[----:B---3--:R3:W2:Y:S04]  /*3970*/  LDS.128 R100, [R2+UR8] ;  /* 0x0000000802647984 */ /* 0x0086a80008000c00 */
[----:B------:R3:W2:Y:S10]  /*3980*/  LDS.128 R72, [R0+UR9] ;  /* 0x0000000900487984 */ /* 0x0006b40008000c00 */
[----:B-1----:R-:W5:Y:S01]  /*3990*/  DMMA.8x8x4 R4, R76, R84, R4 ;  /* 0x000000544c04723f */ /* 0x002f620000000004 */
[----:B------:R3:W1:Y:S01]  /*39a0*/  LDS.128 R68, [R0+UR9+0x80] ;  /* 0x0000800900447984 */ /* 0x0006620008000c00 */
[----:B------:R-:W-:-:S14]  /*39b0*/  DEPBAR.LE SB5, 0xc ;  /* 0x0000d3000000791a */ /* 0x000fdc0000000000 */
[----:B------:R-:W5:Y:S01]  /*39c0*/  DMMA.8x8x4 R8, R76, R86, R8 ;  /* 0x000000564c08723f */ /* 0x000f620000000008 */
[----:B------:R-:W-:-:S15]  /*39d0*/  DEPBAR.LE SB5, 0xc ;  /* 0x0000d3000000791a */ /* 0x000fde0000000000 */
[----:B------:R-:W5:Y:S01]  /*39e0*/  DMMA.8x8x4 R12, R76, R92, R12 ;  /* 0x0000005c4c0c723f */ /* 0x000f62000000000c */
[----:B------:R-:W-:-:S15]  /*39f0*/  DEPBAR.LE SB5, 0xc ;  /* 0x0000d3000000791a */ /* 0x000fde0000000000 */
[----:B------:R-:W5:Y:S01]  /*3a00*/  DMMA.8x8x4 R16, R76, R94, R16 ;  /* 0x0000005e4c10723f */ /* 0x000f620000000010 */
[----:B------:R-:W-:-:S15]  /*3a10*/  DEPBAR.LE SB5, 0xc ;  /* 0x0000d3000000791a */ /* 0x000fde0000000000 */
[----:B------:R-:W5:-:S15]  /*3a20*/  DMMA.8x8x4 R28, R78, R86, R28 ;  /* 0x000000564e1c723f */ /* 0x000f5e000000001c */
[----:B------:R-:W-:-:S01]  /*3a30*/  NOP ;  /* 0x0000000000007918 */ /* 0x000fc20000000000 */
[----:B------:R-:W5:Y:S01]  /*3a40*/  DMMA.8x8x4 R32, R78, R84, R32 ;  /* 0x000000544e20723f */ /* 0x000f620000000020 */
[----:B------:R-:W-:-:S15]  /*3a50*/  DEPBAR.LE SB5, 0xd ;  /* 0x0000d3400000791a */ /* 0x000fde0000000000 */
[----:B------:R-:W5:Y:S01]  /*3a60*/  DMMA.8x8x4 R20, R78, R94, R20 ;  /* 0x0000005e4e14723f */ /* 0x000f620000000014 */
[----:B------:R-:W-:-:S15]  /*3a70*/  DEPBAR.LE SB5, 0xd ;  /* 0x0000d3400000791a */ /* 0x000fde0000000000 */
[----:B------:R4:W5:Y:S02]  /*3a80*/  DMMA.8x8x4 R24, R78, R92, R24 ;  /* 0x0000005c4e18723f */ /* 0x0009640000000018 */
[----:B----4-:R3:W1:-:S14]  /*3a90*/  LDS.128 R76, [R2+UR8+0x80] ;  /* 0x00008008024c7984 */ /* 0x01065c0008000c00 */
[----:B------:R3:W5:Y:S01]  /*3aa0*/  DMMA.8x8x4 R36, R88, R84, R36 ;  /* 0x000000545824723f */ /* 0x0007620000000024 */
[----:B------:R-:W-:-:S15]  /*3ab0*/  DEPBAR.LE SB5, 0xe ;  /* 0x0000d3800000791a */ /* 0x000fde0000000000 */
        /* <DEDUP_REMOVED lines=10> */
[----:B------:R3:W5:-:S15]  /*3b60*/  DMMA.8x8x4 R60, R90, R86, R60 ;  /* 0x000000565a3c723f */ /* 0x00075e000000003c */
[----:B------:R-:W-:-:S01]  /*3b70*/  NOP ;  /* 0x0000000000007918 */ /* 0x000fc20000000000 */
[----:B--2---:R3:W5:Y:S02]  /*3b80*/  DMMA.8x8x4 R64, R90, R84, R96 ;  /* 0x000000545a40723f */ /* 0x0047640000000060 */
[----:B-1-3--:R-:W-:Y:S05]  /*3b90*/  @P1 BRA `(.L_x_4) ;  /* 0xfffffff000801947 */ /* 0x00afea000383ffff */
.L_x_3:
[----:B------:R-:W0:Y:S01]  /*3ba0*/  LDGDEPBAR ;  /* 0x00000000000079af */ /* 0x000e220000000000 */
[----:B------:R-:W-:Y:S02]  /*3bb0*/  ULDC.64 UR4, c[0x0][0x350] ;  /* 0x0000d40000047ab9 */ /* 0x000fe40000000a00 */
[----:B------:R-:W-:Y:S01]  /*3bc0*/  ISETP.NE.U32.AND P0, PT, RZ, UR4, PT ;  /* 0x00000004ff007c0c */ /* 0x000fe2000bf05070 */
[----:B------:R-:W0:Y:S03]  /*3bd0*/  LDGDEPBAR ;  /* 0x00000000000079af */ /* 0x000e260000000000 */
[----:B------:R-:W-:Y:S01]  /*3be0*/  ISETP.NE.AND.EX P0, PT, RZ, UR5, PT, P0 ;  /* 0x00000005ff007c0c */ /* 0x000fe2000bf05300 */
[----:B------:R-:W-:-:S04]  /*3bf0*/  DEPBAR.LE SB0, 0x0 ;  /* 0x000080000000791a */ /* 0x000fc80000000000 */
[----:B------:R-:W-:Y:S08]  /*3c00*/  BAR.SYNC.DEFER_BLOCKING 0x0 ;  /* 0x0000000000007b1d */ /* 0x000ff00000010000 */
[----:B------:R-:W-:Y:S05]  /*3c10*/  @!P0 BRA `(.L_x_5) ;  /* 0x00000000001c8947 */ /* 0x000fea0003800000 */
[----:B------:R-:W2:Y:S02]  /*3c20*/  LDC.64 R114, c[0x0][0x350] ;  /* 0x0000d400ff727b82 */ /* 0x000ea40000000a00 */
[----:B--2---:R-:W2:Y:S02]  /*3c30*/  LDG.E.64 R114, desc[UR18][R114.64] ;  /* 0x0000001272727981 */ /* 0x004ea4000c1e1b00 */
[----:B--2---:R-:W-:-:S04]  /*3c40*/  ISETP.NE.U32.AND P0, PT, R114, RZ, PT ;  /* 0x000000ff7200720c */ /* 0x004fc80003f05070 */
[----:B------:R-:W-:-:S13]  /*3c50*/  ISETP.NE.AND.EX P0, PT, R115, RZ, PT, P0 ;  /* 0x000000ff7300720c */ /* 0x000fda0003f05300 */
[----:B------:R-:W-:Y:S05]  /*3c60*/  @!P0 BRA `(.L_x_5) ;  /* 0x0000000000088947 */ /* 0x000fea0003800000 */
[----:B------:R-:W4:Y:S01]  /*3c70*/  LD.E.64 R114, desc[UR18][R114.64] ;  /* 0x0000001272727980 */ /* 0x000f22000c101b00 */
[----:B------:R-:W-:Y:S05]  /*3c80*/  BRA `(.L_x_6) ;  /* 0x00000000001c7947 */ /* 0x000fea0003800000 */
.L_x_5:
[----:B------:R-:W-:Y:S01]  /*3c90*/  ULDC.64 UR4, c[0x0][0x340] ;  /* 0x0000d00000047ab9 */ /* 0x000fe20000000a00 */
[----:B------:R-:W2:Y:S01]  /*3ca0*/  LDC.64 R114, c[0x0][0x330] ;  /* 0x0000cc00ff727b82 */ /* 0x000ea20000000a00 */
[----:B------:R-:W-:-:S04]  /*3cb0*/  ISETP.NE.U32.AND P0, PT, RZ, UR4, PT ;  /* 0x00000004ff007c0c */ /* 0x000fc8000bf05070 */
[----:B------:R-:W-:-:S13]  /*3cc0*/  ISETP.NE.AND.EX P0, PT, RZ, UR5, PT, P0 ;  /* 0x00000005ff007c0c */ /* 0x000fda000bf05300 */
[----:B------:R-:W-:Y:S05]  /*3cd0*/  @!P0 BRA `(.L_x_6) ;  /* 0x0000000000088947 */ /* 0x000fea0003800000 */
[----:B--2---:R-:W2:Y:S02]  /*3ce0*/  LDC.64 R114, c[0x0][0x340] ;  /* 0x0000d000ff727b82 */ /* 0x004ea40000000a00 */
[----:B--2---:R-:W4:Y:S02]  /*3cf0*/  LDG.E.64 R114, desc[UR18][R114.64] ;  /* 0x0000001272727981 */ /* 0x004f24000c1e1b00 */
.L_x_6:
[----:B------:R-:W-:Y:S02]  /*3d00*/  ULDC.64 UR4, c[0x0][0x358] ;  /* 0x0000d60000047ab9 */ /* 0x000fe40000000a00 */
[----:B------:R-:W-:-:S04]  /*3d10*/  ISETP.NE.U32.AND P0, PT, RZ, UR4, PT ;  /* 0x00000004ff007c0c */ /* 0x000fc8000bf05070 */
[----:B------:R-:W-:-:S13]  /*3d20*/  ISETP.NE.AND.EX P0, PT, RZ, UR5, PT, P0 ;  /* 0x00000005ff007c0c */ /* 0x000fda000bf05300 */
[----:B------:R-:W-:Y:S05]  /*3d30*/  @!P0 BRA `(.L_x_7) ;  /* 0x00000000001c8947 */ /* 0x000fea0003800000 */
[----:B------:R-:W1:Y:S02]  /*3d40*/  LDC.64 R112, c[0x0][0x358] ;  /* 0x0000d600ff707b82 */ /* 0x000e640000000a00 */
[----:B-1----:R-:W3:Y:S02]  /*3d50*/  LDG.E.64 R112, desc[UR18][R112.64] ;  /* 0x0000001270707981 */ /* 0x002ee4000c1e1b00 */
[----:B---3--:R-:W-:-:S04]  /*3d60*/  ISETP.NE.U32.AND P0, PT, R112, RZ, PT ;  /* 0x000000ff7000720c */ /* 0x008fc80003f05070 */
[----:B------:R-:W-:-:S13]  /*3d70*/  ISETP.NE.AND.EX P0, PT, R113, RZ, PT, P0 ;  /* 0x000000ff7100720c */ /* 0x000fda0003f05300 */
[----:B------:R-:W-:Y:S05]  /*3d80*/  @!P0 BRA `(.L_x_7) ;  /* 0x0000000000088947 */ /* 0x000fea0003800000 */
[----:B------:R-:W4:Y:S01]  /*3d90*/  LD.E.64 R112, desc[UR18][R112.64] ;  /* 0x0000001270707980 */ /* 0x000f22000c101b00 */
[----:B------:R-:W-:Y:S05]  /*3da0*/  BRA `(.L_x_8) ;  /* 0x00000000001c7947 */ /* 0x000fea0003800000 */
.L_x_7:
[----:B------:R-:W-:Y:S01]  /*3db0*/  ULDC.64 UR4, c[0x0][0x348] ;  /* 0x0000d20000047ab9 */ /* 0x000fe20000000a00 */
[----:B------:R-:W1:Y:S01]  /*3dc0*/  LDC.64 R112, c[0x0][0x338] ;  /* 0x0000ce00ff707b82 */ /* 0x000e620000000a00 */
[----:B------:R-:W-:-:S04]  /*3dd0*/  ISETP.NE.U32.AND P0, PT, RZ, UR4, PT ;  /* 0x00000004ff007c0c */ /* 0x000fc8000bf05070 */
[----:B------:R-:W-:-:S13]  /*3de0*/  ISETP.NE.AND.EX P0, PT, RZ, UR5, PT, P0 ;  /* 0x00000005ff007c0c */ /* 0x000fda000bf05300 */
[----:B------:R-:W-:Y:S05]  /*3df0*/  @!P0 BRA `(.L_x_8) ;  /* 0x0000000000088947 */ /* 0x000fea0003800000 */
[----:B-1----:R-:W1:Y:S02]  /*3e00*/  LDC.64 R112, c[0x0][0x348] ;  /* 0x0000d200ff707b82 */ /* 0x002e640000000a00 */
[----:B-1----:R-:W4:Y:S02]  /*3e10*/  LDG.E.64 R112, desc[UR18][R112.64] ;  /* 0x0000001270707981 */ /* 0x002f24000c1e1b00 */
.L_x_8:
[----:B------:R-:W2:Y:S01]  /*3e20*/  S2UR UR5, SR_CTAID.Y ;  /* 0x00000000000579c3 */ /* 0x000ea20000002600 */
[----:B------:R-:W-:Y:S01]  /*3e30*/  IMAD.MOV.U32 R71, RZ, RZ, -0x1 ;  /* 0xffffffffff477424 */ /* 0x000fe200078e00ff */
[----:B------:R-:W-:Y:S01]  /*3e40*/  ULDC UR6, c[0x0][0x228] ;  /* 0x00008a0000067ab9 */ /* 0x000fe20000000800 */
[----:B-1----:R-:W-:-:S03]  /*3e50*/  MOV R78, 0xffffffff ;  /* 0xffffffff004e7802 */ /* 0x002fc60000000f00 */
[----:B---3--:R-:W-:Y:S02]  /*3e60*/  SHF.L.U32 R94, R71, UR6, RZ ;  /* 0x00000006475e7c19 */ /* 0x008fe400080006ff */
[----:B------:R-:W1:Y:S08]  /*3e70*/  S2UR UR4, SR_CTAID.X ;  /* 0x00000000000479c3 */ /* 0x000e700000002500 */
[----:B------:R-:W3:Y:S08]  /*3e80*/  LDC R0, c[0x0][0x360] ;  /* 0x0000d800ff007b82 */ /* 0x000ef00000000800 */
[----:B------:R-:W3:Y:S01]  /*3e90*/  LDC R73, c[0x0][0x21c] ;  /* 0x00008700ff497b82 */ /* 0x000ee20000000800 */
[----:B--2---:R-:W-:-:S07]  /*3ea0*/  USHF.L.U32 UR5, UR5, UR6, URZ ;  /* 0x0000000605057299 */ /* 0x004fce000800063f */
[----:B------:R-:W2:Y:S01]  /*3eb0*/  LDC.64 R110, c[0x0][0x3b0] ;  /* 0x0000ec00ff6e7b82 */ /* 0x000ea20000000a00 */
[----:B-1----:R-:W-:Y:S01]  /*3ec0*/  LOP3.LUT R94, R94, UR4, RZ, 0xc, !PT ;  /* 0x000000045e5e7c12 */ /* 0x002fe2000f8e0cff */
[----:B------:R-:W-:-:S04]  /*3ed0*/  USHF.R.S32.HI UR4, URZ, UR6, UR4 ;  /* 0x000000063f047299 */ /* 0x000fc80008011404 */
[----:B------:R-:W-:Y:S02]  /*3ee0*/  VIADD R94, R94, UR5 ;  /* 0x000000055e5e7c36 */ /* 0x000fe40008000000 */
[----:B------:R-:W1:Y:S01]  /*3ef0*/  LDC R3, c[0x0][0x384] ;  /* 0x0000e100ff037b82 */ /* 0x000e620000000800 */
[----:B---3--:R-:W-:-:S07]  /*3f00*/  ISETP.NE.AND P0, PT, R0, RZ, PT ;  /* 0x000000ff0000720c */ /* 0x008fce0003f05270 */
[----:B------:R-:W3:Y:S01]  /*3f10*/  LDC R68, c[0x0][0x388] ;  /* 0x0000e200ff447b82 */ /* 0x000ee20000000800 */
[----:B------:R-:W-:Y:S01]  /*3f20*/  IMAD R73, R94, R73, UR4 ;  /* 0x000000045e497e24 */ /* 0x000fe2000f8e0249 */
[----:B------:R-:W-:Y:S02]  /*3f30*/  ULDC UR4, c[0x0][0x380] ;  /* 0x0000e00000047ab9 */ /* 0x000fe40000000800 */
[----:B------:R-:W-:-:S04]  /*3f40*/  MOV R2, UR4 ;  /* 0x0000000400027c02 */ /* 0x000fc80008000f00 */
[----:B------:R-:W1:Y:S01]  /*3f50*/  LDC R69, c[0x0][0x38c] ;  /* 0x0000e300ff457b82 */ /* 0x000e620000000800 */
[----:B--2---:R-:W-:Y:S01]  /*3f60*/  IMAD.WIDE R110, R73, 0x4, R110 ;  /* 0x00000004496e7825 */ /* 0x004fe200078e026e */
[----:B------:R-:W-:Y:S06]  /*3f70*/  @!P0 BRA `(.L_x_9) ;  /* 0x0000000000b48947 */ /* 0x000fec0003800000 */
[----:B------:R-:W-:-:S05]  /*3f80*/  VIADDMNMX.U32 R70, R0, R71, 0x2, PT ;  /* 0x0000000200467446 */ /* 0x000fca0003800047 */
[----:B------:R-:W-:-:S04]  /*3f90*/  IMAD.SHL.U32 R70, R70, 0x4, RZ ;  /* 0x0000000446467824 */ /* 0x000fc800078e00ff */
[----:B------:R-:W2:Y:S02]  /*3fa0*/  LDC R72, c[0x2][R70] ;  /* 0x0080000046487b82 */ /* 0x000ea40000000800 */
[----:B--2---:R-:W-:-:S04]  /*3fb0*/  SHF.R.S32.HI R73, RZ, 0x1f, R72 ;  /* 0x0000001fff497819 */ /* 0x004fc80000011448 */
.L_x_339:
[----:B------:R-:W-:Y:S05]  /*3fc0*/  BRX R72 -0x3fd0                                                                                                                                                                                                                                                                                                                                                                                                                                                                                                                                                                                                                                                                                                                                                                                                                                                                                                                                                                                                                                                                                                                                                                                                                                                                                                                                                                                                                                                                                                                                                                                                   (*"BRANCH_TARGETS .L_x_340,.L_x_341,.L_x_342"*) ;  /* 0xffffffc0480c7949 */ /* 0x000fea000383ffff */
.L_x_342:
[----:B------:R-:W-:-:S13]  /*3fd0*/  ISETP.NE.AND P0, PT, R0, 0x3, PT ;  /* 0x000000030000780c */ /* 0x000fda0003f05270 */
[----:B------:R-:W-:Y:S05]  /*3fe0*/  @P0 BRA `(.L_x_10) ;  /* 0x0000000000c40947 */ /* 0x000fea0003800000 */
[----:B------:R-:W2:Y:S01]  /*3ff0*/  S2R R2, SR_CTAID.Z ;  /* 0x0000000000027919 */ /* 0x000ea20000002700 */
[----:B-1-3--:R-:W2:Y:S08]  /*4000*/  LDC.64 R68, c[0x0][0x388] ;  /* 0x0000e200ff447b82 */ /* 0x00aeb00000000a00 */
[----:B------:R-:W1:Y:S01]  /*4010*/  LDC.64 R70, c[0x0][0x380] ;  /* 0x0000e000ff467b82 */ /* 0x000e620000000a00 */
[----:B--2---:R-:W-:-:S04]  /*4020*/  IMAD.WIDE R68, R2, 0x8, R68 ;  /* 0x0000000802447825 */ /* 0x004fc800078e0244 */
[----:B-1----:R-:W-:Y:S02]  /*4030*/  IMAD.WIDE R70, R2, 0x8, R70 ;  /* 0x0000000802467825 */ /* 0x002fe400078e0246 */
[----:B------:R-:W4:Y:S04]  /*4040*/  LDG.E.64 R68, desc[UR18][R68.64] ;  /* 0x0000001244447981 */ /* 0x000f28000c1e1b00 */
[----:B------:R2:W4:Y:S01]  /*4050*/  LDG.E.64 R2, desc[UR18][R70.64] ;  /* 0x0000001246027981 */ /* 0x000522000c1e1b00 */
[----:B------:R-:W-:Y:S05]  /*4060*/  BRA `(.L_x_10) ;  /* 0x0000000000a47947 */ /* 0x000fea0003800000 */
.L_x_340:
[----:B------:R-:W2:Y:S01]  /*4070*/  S2R R72, SR_CTAID.Z ;  /* 0x0000000000487919 */ /* 0x000ea20000002700 */
[----:B------:R-:W2:Y:S08]  /*4080*/  LDC.64 R70, c[0x0][0x3a8] ;  /* 0x0000ea00ff467b82 */ /* 0x000eb00000000a00 */
[----:B-1-3--:R-:W1:Y:S01]  /*4090*/  LDC.64 R68, c[0x0][0x388] ;  /* 0x0000e200ff447b82 */ /* 0x00ae620000000a00 */
[----:B--2---:R-:W-:Y:S01]  /*40a0*/  SHF.R.S32.HI R73, RZ, 0x1f, R72 ;  /* 0x0000001fff497819 */ /* 0x004fe20000011448 */
[----:B------:R-:W-:-:S04]  /*40b0*/  IMAD.WIDE.U32 R74, R72, R70, RZ ;  /* 0x00000046484a7225 */ /* 0x000fc800078e00ff */
[----:B------:R-:W-:Y:S01]  /*40c0*/  IMAD R73, R73, R70, RZ ;  /* 0x0000004649497224 */ /* 0x000fe200078e02ff */
[----:B-1----:R-:W-:-:S03]  /*40d0*/  LEA R68, P0, R74, R68, 0x3 ;  /* 0x000000444a447211 */ /* 0x002fc600078018ff */
[----:B------:R-:W-:-:S05]  /*40e0*/  IMAD R71, R72, R71, R73 ;  /* 0x0000004748477224 */ /* 0x000fca00078e0249 */
[----:B------:R-:W-:-:S04]  /*40f0*/  IADD3 R70, R75, R71, RZ ;  /* 0x000000474b467210 */ /* 0x000fc80007ffe0ff */
[----:B------:R-:W-:Y:S01]  /*4100*/  LEA.HI.X R69, R74, R69, R70, 0x3, P0 ;  /* 0x000000454a457211 */ /* 0x000fe200000f1c46 */
[----:B------:R-:W-:Y:S06]  /*4110*/  BRA `(.L_x_10) ;  /* 0x0000000000787947 */ /* 0x000fec0003800000 */
.L_x_341:
[----:B------:R-:W2:Y:S01]  /*4120*/  S2R R75, SR_CTAID.Z ;  /* 0x00000000004b7919 */ /* 0x000ea20000002700 */
[----:B------:R-:W2:Y:S08]  /*4130*/  LDC.64 R72, c[0x0][0x3a0] ;  /* 0x0000e800ff487b82 */ /* 0x000eb00000000a00 */
[----:B------:R-:W2:Y:S08]  /*4140*/  LDC.64 R70, c[0x0][0x3a8] ;  /* 0x0000ea00ff467b82 */ /* 0x000eb00000000a00 */
[----:B-1----:R-:W1:Y:S08]  /*4150*/  LDC.64 R2, c[0x0][0x380] ;  /* 0x0000e000ff027b82 */ /* 0x002e700000000a00 */
[----:B---3--:R-:W3:Y:S01]  /*4160*/  LDC.64 R68, c[0x0][0x388] ;  /* 0x0000e200ff447b82 */ /* 0x008ee20000000a00 */
[----:B--2---:R-:W-:Y:S01]  /*4170*/  SHF.R.S32.HI R77, RZ, 0x1f, R75 ;  /* 0x0000001fff4d7819 */ /* 0x004fe2000001144b */
[----:B------:R-:W-:-:S04]  /*4180*/  IMAD.WIDE.U32 R82, R75, R72, RZ ;  /* 0x000000484b527225 */ /* 0x000fc800078e00ff */
[C---:B------:R-:W-:Y:S02]  /*4190*/  IMAD R76, R77.reuse, R72, RZ ;  /* 0x000000484d4c7224 */ /* 0x040fe400078e02ff */
[-C--:B------:R-:W-:Y:S02]  /*41a0*/  IMAD R74, R77, R70.reuse, RZ ;  /* 0x000000464d4a7224 */ /* 0x080fe400078e02ff */
[----:B------:R-:W-:Y:S01]  /*41b0*/  IMAD.WIDE.U32 R80, R75, R70, RZ ;  /* 0x000000464b507225 */ /* 0x000fe200078e00ff */
[----:B-1----:R-:W-:-:S03]  /*41c0*/  LEA R2, P1, R82, R2, 0x3 ;  /* 0x0000000252027211 */ /* 0x002fc600078218ff */
[C---:B------:R-:W-:Y:S02]  /*41d0*/  IMAD R73, R75.reuse, R73, R76 ;  /* 0x000000494b497224 */ /* 0x040fe400078e024c */
[----:B------:R-:W-:Y:S01]  /*41e0*/  IMAD R71, R75, R71, R74 ;  /* 0x000000474b477224 */ /* 0x000fe200078e024a */
[----:B---3--:R-:W-:Y:S02]  /*41f0*/  LEA R68, P0, R80, R68, 0x3 ;  /* 0x0000004450447211 */ /* 0x008fe400078018ff */
[----:B------:R-:W-:Y:S02]  /*4200*/  IADD3 R72, R83, R73, RZ ;  /* 0x0000004953487210 */ /* 0x000fe40007ffe0ff */
[----:B------:R-:W-:Y:S02]  /*4210*/  IADD3 R70, R81, R71, RZ ;  /* 0x0000004751467210 */ /* 0x000fe40007ffe0ff */
[----:B------:R-:W-:Y:S02]  /*4220*/  LEA.HI.X R3, R82, R3, R72, 0x3, P1 ;  /* 0x0000000352037211 */ /* 0x000fe400008f1c48 */
[----:B------:R-:W-:Y:S01]  /*4230*/  LEA.HI.X R69, R80, R69, R70, 0x3, P0 ;  /* 0x0000004550457211 */ /* 0x000fe200000f1c46 */
[----:B------:R-:W-:Y:S06]  /*4240*/  BRA `(.L_x_10) ;  /* 0x00000000002c7947 */ /* 0x000fec0003800000 */
.L_x_9:
[----:B------:R-:W2:Y:S02]  /*4250*/  LDC R70, c[0x0][0x224] ;  /* 0x00008900ff467b82 */ /* 0x000ea40000000800 */
[----:B--2---:R-:W-:-:S13]  /*4260*/  ISETP.GE.AND P0, PT, R70, 0x2, PT ;  /* 0x000000024600780c */ /* 0x004fda0003f06270 */
[----:B------:R-:W-:Y:S05]  /*4270*/  @!P0 BRA `(.L_x_10) ;  /* 0x0000000000208947 */ /* 0x000fea0003800000 */
[----:B------:R-:W2:Y:S01]  /*4280*/  S2UR UR4, SR_CTAID.Z ;  /* 0x00000000000479c3 */ /* 0x000ea20000002700 */
[----:B------:R-:W-:Y:S01]  /*4290*/  ISETP.GT.AND P0, PT, R127, RZ, PT ;  /* 0x000000ff7f00720c */ /* 0x000fe20003f04270 */
[----:B------:R-:W-:-:S12]  /*42a0*/  IMAD.MOV.U32 R78, RZ, RZ, -0x1 ;  /* 0xffffffffff4e7424 */ /* 0x000fd800078e00ff */
[----:B------:R1:W3:Y:S04]  /*42b0*/  @!P0 LDG.E.STRONG.GPU R78, desc[UR18][R110.64] ;  /* 0x000000126e4e8981 */ /* 0x0002e8000c1ef900 */
[----:B---3--:R-:W-:Y:S01]  /*42c0*/  @!P0 CCTL.IVALL ;  /* 0x00000000ff00898f */ /* 0x008fe20002000000 */
[----:B--2---:R-:W-:-:S04]  /*42d0*/  ISETP.NE.AND P0, PT, RZ, UR4, PT ;  /* 0x00000004ff007c0c */ /* 0x004fc8000bf05270 */
[----:B----4-:R-:W-:Y:S02]  /*42e0*/  FSEL R112, R112, RZ, !P0 ;  /* 0x000000ff70707208 */ /* 0x010fe40004000000 */
[----:B------:R-:W-:-:S07]  /*42f0*/  FSEL R113, R113, 1.875, !P0 ;  /* 0x3ff0000071717808 */ /* 0x000fce0004000000 */
.L_x_10:
[----:B--2---:R-:W-:Y:S01]  /*4300*/  SHF.R.S32.HI R70, RZ, 0x1f, R127 ;  /* 0x0000001fff467819 */ /* 0x004fe2000001147f */
[----:B------:R-:W2:Y:S01]  /*4310*/  LDC.64 R76, c[0x0][0x2b0] ;  /* 0x0000ac00ff4c7b82 */ /* 0x000ea20000000a00 */
[----:B------:R-:W-:Y:S01]  /*4320*/  ULEA UR11, UR12, UR11, 0x2 ;  /* 0x0000000b0c0b7291 */ /* 0x000fe2000f8e103f */
[----:B------:R-:W-:Y:S01]  /*4330*/  LOP3.LUT R95, R127, 0x3, RZ, 0xc0, !PT ;  /* 0x000000037f5f7812 */ /* 0x000fe200078ec0ff */
[----:B------:R-:W-:Y:S01]  /*4340*/  USHF.L.U32 UR9, UR10, 0x4, URZ ;  /* 0x000000040a097899 */ /* 0x000fe2000800063f */
[CC--:B------:R-:W-:Y:S01]  /*4350*/  LEA.HI R74, R70.reuse, R127.reuse, RZ, 0x5 ;  /* 0x0000007f464a7211 */ /* 0x0c0fe200078f28ff */
[----:B------:R-:W-:Y:S01]  /*4360*/  USHF.L.U32 UR11, UR11, 0x3, URZ ;  /* 0x000000030b0b7899 */ /* 0x000fe2000800063f */
[----:B------:R-:W-:Y:S01]  /*4370*/  LEA.HI R73, R70, R127, RZ, 0x8 ;  /* 0x0000007f46497211 */ /* 0x000fe200078f40ff */
[----:B------:R-:W-:Y:S01]  /*4380*/  UMOV UR7, 0x400 ;  /* 0x0000040000077882 */ /* 0x000fe20000000000 */
[----:B------:R-:W-:Y:S01]  /*4390*/  SHF.R.S32.HI R80, RZ, 0x5, R74 ;  /* 0x00000005ff507819 */ /* 0x000fe2000001144a */
[----:B------:R-:W3:Y:S01]  /*43a0*/  LDC R70, c[0x0][0x224] ;  /* 0x00008900ff467b82 */ /* 0x000ee20000000800 */
[----:B------:R-:W-:Y:S01]  /*43b0*/  SHF.R.S32.HI R73, RZ, 0x8, R73 ;  /* 0x00000008ff497819 */ /* 0x000fe20000011449 */
[----:B------:R-:W-:Y:S01]  /*43c0*/  UIMAD UR9, UR11, 0x22, UR9 ;  /* 0x000000220b0978a4 */ /* 0x000fe2000f8e0209 */
[----:B------:R-:W-:Y:S01]  /*43d0*/  SHF.R.S32.HI R71, RZ, 0x1f, R80 ;  /* 0x0000001fff477819 */ /* 0x000fe20000011450 */
[----:B------:R-:W-:Y:S01]  /*43e0*/  ULDC.64 UR4, c[0x0][0x2b0] ;  /* 0x0000ac0000047ab9 */ /* 0x000fe20000000a00 */
[----:B------:R-:W-:Y:S01]  /*43f0*/  LOP3.LUT R74, R74, 0xffffffe0, RZ, 0xc0, !PT ;  /* 0xffffffe04a4a7812 */ /* 0x000fe200078ec0ff */
[----:B------:R-:W-:Y:S01]  /*4400*/  IMAD.U32 R90, RZ, RZ, UR4 ;  /* 0x00000004ff5a7e24 */ /* 0x000fe2000f8e00ff */
[----:B------:R-:W-:Y:S01]  /*4410*/  LEA.HI R71, R71, R80, RZ, 0x3 ;  /* 0x0000005047477211 */ /* 0x000fe200078f18ff */
[----:B------:R-:W1:Y:S01]  /*4420*/  S2UR UR6, SR_CgaCtaId ;  /* 0x00000000000679c3 */ /* 0x000e620000008800 */
[----:B------:R-:W-:Y:S01]  /*4430*/  ULDC UR8, c[0x0][0x2b8] ;  /* 0x0000ae0000087ab9 */ /* 0x000fe20000000800 */
[----:B------:R-:W-:Y:S01]  /*4440*/  IMAD.IADD R93, R127, 0x1, -R74 ;  /* 0x000000017f5d7824 */ /* 0x000fe200078e0a4a */
[----:B------:R-:W-:-:S04]  /*4450*/  LOP3.LUT R71, R71, 0xfffffff8, RZ, 0xc0, !PT ;  /* 0xfffffff847477812 */ /* 0x000fc800078ec0ff */
[----:B------:R-:W-:Y:S01]  /*4460*/  LEA R94, R94, R93, 0x6 ;  /* 0x0000005d5e5e7211 */ /* 0x000fe200078e30ff */
[----:B------:R-:W-:Y:S01]  /*4470*/  IMAD.IADD R80, R80, 0x1, -R71 ;  /* 0x0000000150507824 */ /* 0x000fe200078e0a47 */
[----:B------:R-:W2:Y:S03]  /*4480*/  LDC.64 R74, c[0x0][0x2f0] ;  /* 0x0000bc00ff4a7b82 */ /* 0x000ea60000000a00 */
[----:B------:R-:W-:Y:S01]  /*4490*/  IMAD.WIDE R120, R94, 0x8, RZ ;  /* 0x000000085e787825 */ /* 0x000fe200078e02ff */
[----:B------:R-:W-:Y:S02]  /*44a0*/  LEA.HI R72, R80, R80, RZ, 0x1 ;  /* 0x0000005050487211 */ /* 0x000fe400078f08ff */
[----:B---3--:R-:W-:Y:S02]  /*44b0*/  ISETP.GT.AND P6, PT, R70, 0x1, PT ;  /* 0x000000014600780c */ /* 0x008fe40003fc4270 */
[----:B------:R-:W-:-:S02]  /*44c0*/  LOP3.LUT R71, R72, 0x3ffffffe, RZ, 0xc0, !PT ;  /* 0x3ffffffe48477812 */ /* 0x000fc400078ec0ff */
[----:B------:R-:W-:Y:S02]  /*44d0*/  SHF.R.S32.HI R72, RZ, 0x1, R72 ;  /* 0x00000001ff487819 */ /* 0x000fe40000011448 */
[----:B------:R-:W-:Y:S01]  /*44e0*/  ISETP.EQ.AND P6, PT, R0, RZ, P6 ;  /* 0x000000ff0000720c */ /* 0x000fe200037c2270 */
[----:B------:R-:W-:Y:S01]  /*44f0*/  IMAD.IADD R71, R80, 0x1, -R71 ;  /* 0x0000000150477824 */ /* 0x000fe200078e0a47 */
[----:B------:R-:W-:Y:S01]  /*4500*/  LOP3.LUT R80, R127, 0x1f, RZ, 0xc0, !PT ;  /* 0x0000001f7f507812 */ /* 0x000fe200078ec0ff */
[----:B------:R-:W-:Y:S01]  /*4510*/  IMAD R72, R73, 0x4, R72 ;  /* 0x0000000449487824 */ /* 0x000fe200078e0248 */
[----:B-1----:R-:W-:Y:S01]  /*4520*/  ULEA UR6, UR6, UR7, 0x18 ;  /* 0x0000000706067291 */ /* 0x002fe2000f8ec03f */
[----:B------:R-:W-:Y:S01]  /*4530*/  MOV R0, UR5 ;  /* 0x0000000500007c02 */ /* 0x000fe20008000f00 */
[----:B------:R-:W-:Y:S01]  /*4540*/  ULDC.64 UR4, c[0x0][0x2d0] ;  /* 0x0000b40000047ab9 */ /* 0x000fe20000000a00 */
[C-C-:B------:R-:W-:Y:S01]  /*4550*/  IMAD R96, R72.reuse, 0x8, R71.reuse ;  /* 0x0000000848607824 */ /* 0x140fe200078e0247 */
[----:B------:R-:W-:Y:S01]  /*4560*/  SHF.R.U32.HI R80, RZ, 0x2, R80 ;  /* 0x00000002ff507819 */ /* 0x000fe20000011650 */
[----:B------:R-:W-:-:S02]  /*4570*/  IMAD R72, R72, 0x2, R71 ;  /* 0x0000000248487824 */ /* 0x000fc400078e0247 */
[----:B------:R-:W-:Y:S01]  /*4580*/  IMAD.U32 R73, RZ, RZ, UR5 ;  /* 0x00000005ff497e24 */ /* 0x000fe2000f8e00ff */
[----:B------:R-:W-:Y:S01]  /*4590*/  LEA R96, R96, UR16, 0x2 ;  /* 0x0000001060607c11 */ /* 0x000fe2000f8e10ff */
[----:B------:R-:W-:Y:S02]  /*45a0*/  IMAD.SHL.U32 R72, R72, 0x4, RZ ;  /* 0x0000000448487824 */ /* 0x000fe400078e00ff */
[----:B------:R-:W-:Y:S01]  /*45b0*/  IMAD R95, R80, 0x22, R95 ;  /* 0x00000022505f7824 */ /* 0x000fe200078e025f */
[----:B------:R-:W-:Y:S01]  /*45c0*/  SHF.R.S32.HI R119, RZ, 0x1f, R96 ;  /* 0x0000001fff777819 */ /* 0x000fe20000011460 */
[----:B--2---:R-:W-:-:S04]  /*45d0*/  IMAD.WIDE.U32 R82, R96, R76, R120 ;  /* 0x0000004c60527225 */ /* 0x004fc800078e0078 */
[C---:B------:R-:W-:Y:S01]  /*45e0*/  IMAD R71, R119.reuse, R76, RZ ;  /* 0x0000004c77477224 */ /* 0x040fe200078e02ff */
[----:B----4-:R-:W-:Y:S01]  /*45f0*/  IADD3 R92, P0, R2, R82, RZ ;  /* 0x00000052025c7210 */ /* 0x010fe20007f1e0ff */
[-C--:B------:R-:W-:Y:S02]  /*4600*/  IMAD R119, R119, R74.reuse, RZ ;  /* 0x0000004a77777224 */ /* 0x080fe400078e02ff */
[C---:B------:R-:W-:Y:S02]  /*4610*/  IMAD R70, R96.reuse, R77, R71 ;  /* 0x0000004d60467224 */ /* 0x040fe400078e0247 */
[----:B------:R-:W1:Y:S01]  /*4620*/  LDC R71, c[0x0][0x2bc] ;  /* 0x0000af00ff477b82 */ /* 0x000e620000000800 */
[----:B------:R-:W-:Y:S02]  /*4630*/  IMAD.WIDE.U32 R120, R96, R74, R120 ;  /* 0x0000004a60787225 */ /* 0x000fe400078e0078 */
[----:B------:R-:W-:Y:S02]  /*4640*/  IADD3.X R91, R3, R83, R70, P0, !PT ;  /* 0x00000053035b7210 */ /* 0x000fe400007fe446 */
[----:B------:R-:W-:Y:S01]  /*4650*/  IMAD R72, R72, 0x220, RZ ;  /* 0x0000022048487824 */ /* 0x000fe200078e02ff */
[----:B------:R-:W-:Y:S01]  /*4660*/  IADD3 R116, P0, R68, R120, RZ ;  /* 0x0000007844747210 */ /* 0x000fe20007f1e0ff */
[----:B------:R-:W-:-:S02]  /*4670*/  IMAD R119, R96, R75, R119 ;  /* 0x0000004b60777224 */ /* 0x000fc400078e0277 */
[----:B------:R-:W-:Y:S02]  /*4680*/  VIADD R95, R95, UR9 ;  /* 0x000000095f5f7c36 */ /* 0x000fe40008000000 */
[----:B------:R-:W-:Y:S01]  /*4690*/  IMAD R93, R93, 0x8, R72 ;  /* 0x000000085d5d7824 */ /* 0x000fe200078e0248 */
[----:B------:R-:W-:Y:S01]  /*46a0*/  MOV R72, UR4 ;  /* 0x0000000400487c02 */ /* 0x000fe20008000f00 */
[----:B------:R-:W-:Y:S01]  /*46b0*/  IMAD.IADD R119, R121, 0x1, R119 ;  /* 0x0000000179777824 */ /* 0x000fe200078e0277 */
[----:B------:R-:W-:Y:S01]  /*46c0*/  LEA R95, R95, UR6, 0x4 ;  /* 0x000000065f5f7c11 */ /* 0x000fe2000f8e20ff */
[----:B------:R-:W-:Y:S02]  /*46d0*/  IMAD.U32 R70, RZ, RZ, UR8 ;  /* 0x00000008ff467e24 */ /* 0x000fe4000f8e00ff */
[----:B------:R-:W-:Y:S01]  /*46e0*/  IMAD.X R117, R69, 0x1, R119, P0 ;  /* 0x0000000145757824 */ /* 0x000fe200000e0677 */
[----:B------:R-:W-:Y:S06]  /*46f0*/  @!P6 BRA `(.L_x_11) ;  /* 0x000000000098e947 */ /* 0x000fec0003800000 */
[----:B------:R-:W2:Y:S01]  /*4700*/  S2R R79, SR_CTAID.Z ;  /* 0x00000000004f7919 */ /* 0x000ea20000002700 */
[----:B------:R-:W3:Y:S08]  /*4710*/  LDC.64 R72, c[0x0][0x2d0] ;  /* 0x0000b400ff487b82 */ /* 0x000ef00000000a00 */
[----:B-1----:R-:W1:Y:S01]  /*4720*/  LDC.64 R70, c[0x0][0x2b8] ;  /* 0x0000ae00ff467b82 */ /* 0x002e620000000a00 */
[----:B--2---:R-:W-:-:S13]  /*4730*/  ISETP.NE.AND P1, PT, R78, R79, PT ;  /* 0x0000004f4e00720c */ /* 0x004fda0003f25270 */
[----:B------:R-:W-:Y:S06]  /*4740*/  BAR.RED.AND.DEFER_BLOCKING 0x0, P1 ;  /* 0x0000000000007b1d */ /* 0x000fec0000814400 */
[----:B------:R-:W2:Y:S01]  /*4750*/  B2R.RESULT RZ, P1 ;  /* 0x0000000000ff731c */ /* 0x000ea20000024000 */
[----:B------:R-:W-:-:S04]  /*4760*/  ISETP.NE.AND P0, PT, R79, RZ, PT ;  /* 0x000000ff4f00720c */ /* 0x000fc80003f05270 */
[----:B------:R-:W-:Y:S02]  /*4770*/  SEL R90, R76, R74, !P0 ;  /* 0x0000004a4c5a7207 */ /* 0x000fe40004000000 */
[----:B------:R-:W-:Y:S02]  /*4780*/  SEL R0, R77, R75, !P0 ;  /* 0x0000004b4d007207 */ /* 0x000fe40004000000 */
[----:B------:R-:W-:Y:S02]  /*4790*/  SEL R92, R92, R116, !P0 ;  /* 0x000000745c5c7207 */ /* 0x000fe40004000000 */
[----:B------:R-:W-:Y:S02]  /*47a0*/  SEL R91, R91, R117, !P0 ;  /* 0x000000755b5b7207 */ /* 0x000fe40004000000 */
[----:B------:R-:W-:Y:S01]  /*47b0*/  SEL R2, R2, R68, !P0 ;  /* 0x0000004402027207 */ /* 0x000fe20004000000 */
[----:B---3--:R-:W3:Y:S01]  /*47c0*/  @P0 LDC R72, c[0x0][0x310] ;  /* 0x0000c400ff480b82 */ /* 0x008ee20000000800 */
[----:B------:R-:W-:-:S07]  /*47d0*/  SEL R3, R3, R69, !P0 ;  /* 0x0000004503037207 */ /* 0x000fce0004000000 */
[----:B------:R-:W3:Y:S08]  /*47e0*/  @P0 LDC R73, c[0x0][0x314] ;  /* 0x0000c500ff490b82 */ /* 0x000ef00000000800 */
[----:B-1----:R-:W1:Y:S08]  /*47f0*/  @P0 LDC R70, c[0x0][0x2f8] ;  /* 0x0000be00ff460b82 */ /* 0x002e700000000800 */
[----:B------:R-:W1:Y:S01]  /*4800*/  @P0 LDC R71, c[0x0][0x2fc] ;  /* 0x0000bf00ff470b82 */ /* 0x000e620000000800 */
[----:B--2---:R-:W-:Y:S05]  /*4810*/  @!P1 BRA `(.L_x_12) ;  /* 0x0000000000289947 */ /* 0x004fea0003800000 */
[----:B------:R-:W-:-:S13]  /*4820*/  ISETP.GT.AND P1, PT, R127, RZ, PT ;  /* 0x000000ff7f00720c */ /* 0x000fda0003f24270 */
.L_x_14:
[----:B------:R-:W-:Y:S05]  /*4830*/  YIELD ;  /* 0x0000000000007946 */ /* 0x000fea0003800000 */
[----:B--2--5:R-:W-:Y:S05]  /*4840*/  @P1 BRA `(.L_x_13) ;  /* 0x0000000000081947 */ /* 0x024fea0003800000 */
[----:B------:R2:W4:Y:S04]  /*4850*/  LDG.E.STRONG.GPU R78, desc[UR18][R110.64] ;  /* 0x000000126e4e7981 */ /* 0x000528000c1ef900 */
[----:B----4-:R-:W-:Y:S01]  /*4860*/  CCTL.IVALL ;  /* 0x00000000ff00798f */ /* 0x010fe20002000000 */
.L_x_13:
[----:B------:R-:W-:Y:S01]  /*4870*/  ISETP.NE.AND P0, PT, R78, R79, PT ;  /* 0x0000004f4e00720c */ /* 0x000fe20003f05270 */
[----:B------:R-:W-:-:S12]  /*4880*/  WARPSYNC.ALL ;  /* 0x0000000000007948 */ /* 0x000fd80003800000 */
[----:B------:R-:W-:Y:S06]  /*4890*/  BAR.RED.AND.DEFER_BLOCKING 0x0, P0 ;  /* 0x0000000000007b1d */ /* 0x000fec0000014400 */
[----:B------:R-:W4:Y:S02]  /*48a0*/  B2R.RESULT RZ, P0 ;  /* 0x0000000000ff731c */ /* 0x000f240000004000 */
[----:B----4-:R-:W-:Y:S05]  /*48b0*/  @P0 BRA `(.L_x_14) ;  /* 0xfffffffc00dc0947 */ /* 0x010fea000383ffff */
.L_x_12:
[----:B------:R-:W-:Y:S05]  /*48c0*/  WARPSYNC.ALL ;  /* 0x0000000000007948 */ /* 0x000fea0003800000 */
[----:B------:R-:W-:Y:S06]  /*48d0*/  BAR.SYNC.DEFER_BLOCKING 0x0 ;  /* 0x0000000000007b1d */ /* 0x000fec0000010000 */
[----:B------:R-:W-:Y:S01]  /*48e0*/  @!PT LDS RZ, [RZ] ;  /* 0x00000000fffff984 */ /* 0x000fe20000000800 */
[----:B------:R-:W-:Y:S01]  /*48f0*/  @!PT LDS RZ, [RZ] ;  /* 0x00000000fffff984 */ /* 0x000fe20000000800 */
[----:B------:R-:W-:Y:S01]  /*4900*/  @!PT LDS RZ, [RZ] ;  /* 0x00000000fffff984 */ /* 0x000fe20000000800 */
[----:B------:R-:W-:Y:S01]  /*4910*/  @!PT LDS RZ, [RZ] ;  /* 0x00000000fffff984 */ /* 0x000fe20000000800 */
[----:B------:R-:W-:Y:S06]  /*4920*/  MEMBAR.SC.GPU ;  /* 0x0000000000007992 */ /* 0x000fec0000002000 */
[----:B------:R-:W-:-:S00]  /*4930*/  ERRBAR ;  /* 0x00000000000079ab */ /* 0x000fc00000000000 */
[----:B------:R-:W-:Y:S06]  /*4940*/  CGAERRBAR ;  /* 0x00000000000075ab */ /* 0x000fec0000000000 */
[----:B------:R-:W-:Y:S01]  /*4950*/  CCTL.IVALL ;  /* 0x00000000ff00798f */ /* 0x000fe20002000000 */
.L_x_11:
[----:B------:R-:W4:Y:S01]  /*4960*/  S2UR UR8, SR_CgaCtaId ;  /* 0x00000000000879c3 */ /* 0x000f220000008800 */
[----:B------:R-:W-:Y:S01]  /*4970*/  DSETP.NEU.AND P0, PT, R112, RZ, PT ;  /* 0x000000ff7000722a */ /* 0x000fe20003f0d000 */
[----:B------:R-:W-:Y:S01]  /*4980*/  UMOV UR4, 0x400 ;  /* 0x0000040000047882 */ /* 0x000fe20000000000 */
[----:B------:R-:W-:Y:S01]  /*4990*/  BSSY B2, `(.L_x_15) ;  /* 0x00015bc000027945 */ /* 0x000fe20003800000 */
[----:B----4-:R-:W-:-:S11]  /*49a0*/  ULEA UR8, UR8, UR4, 0x18 ;  /* 0x0000000408087291 */ /* 0x010fd6000f8ec03f */
[----:B------:R-:W-:Y:S05]  /*49b0*/  @!P0 BRA `(.L_x_16) ;  /* 0x000000e000f08947 */ /* 0x000fea0003800000 */
[----:B------:R-:W-:Y:S01]  /*49c0*/  ISETP.LE.AND P2, PT, R130, UR16, PT ;  /* 0x0000001082007c0c */ /* 0x000fe2000bf43270 */
[----:B------:R-:W-:-:S12]  /*49d0*/  BSSY B1, `(.L_x_17) ;  /* 0x00001ba000017945 */ /* 0x000fd80003800000 */
[----:B------:R-:W-:Y:S05]  /*49e0*/  @P2 BRA `(.L_x_18) ;  /* 0x00000018001c2947 */ /* 0x000fea0003800000 */
[----:B------:R-:W-:Y:S01]  /*49f0*/  IADD3 R76, P0, -R2, R92, RZ ;  /* 0x0000005c024c7210 */ /* 0x000fe20007f1e1ff */
[----:B------:R-:W-:Y:S04]  /*4a00*/  BSSY B0, `(.L_x_19) ;  /* 0x0000028000007945 */ /* 0x000fe80003800000 */
[----:B------:R-:W-:-:S05]  /*4a10*/  IMAD.X R77, R91, 0x1, ~R3, P0 ;  /* 0x000000015b4d7824 */ /* 0x000fca00000e0e03 */
[----:B------:R-:W-:-:S04]  /*4a20*/  LOP3.LUT R74, R77, R0, RZ, 0xfc, !PT ;  /* 0x000000004d4a7212 */ /* 0x000fc800078efcff */
[----:B------:R-:W-:-:S13]  /*4a30*/  ISETP.NE.U32.AND P0, PT, R74, RZ, PT ;  /* 0x000000ff4a00720c */ /* 0x000fda0003f05070 */
[----:B------:R-:W-:Y:S05]  /*4a40*/  @!P0 BRA `(.L_x_20) ;  /* 0x0000000000388947 */ /* 0x000fea0003800000 */
[----:B------:R-:W-:Y:S01]  /*4a50*/  IMAD.MOV.U32 R98, RZ, RZ, R76 ;  /* 0x000000ffff627224 */ /* 0x000fe200078e004c */
[----:B------:R-:W-:Y:S01]  /*4a60*/  MOV R103, R90 ;  /* 0x0000005a00677202 */ /* 0x000fe20000000f00 */
[----:B------:R-:W-:Y:S01]  /*4a70*/  IMAD.MOV.U32 R97, RZ, RZ, R77 ;  /* 0x000000ffff617224 */ /* 0x000fe200078e004d */
[----:B------:R-:W-:Y:S02]  /*4a80*/  MOV R106, R0 ;  /* 0x00000000006a7202 */ /* 0x000fe40000000f00 */
[----:B------:R-:W-:Y:S02]  /*4a90*/  MOV R104, 0x4ab0 ;  /* 0x00004ab000687802 */ /* 0x000fe40000000f00 */
[----:B-123-5:R-:W-:Y:S05]  /*4aa0*/  CALL.REL.NOINC `($__internal_0_$__cuda_sm20_div_u64) ;  /* 0x0000015800f47944 */ /* 0x02efea0003c00000 */
[----:B------:R-:W-:-:S04]  /*4ab0*/  IADD3 R75, P0, RZ, -R99, RZ ;  /* 0x80000063ff4b7210 */ /* 0x000fc80007f1e0ff */
[----:B------:R-:W-:-:S05]  /*4ac0*/  IADD3.X R79, RZ, ~R98, RZ, P0, !PT ;  /* 0x80000062ff4f7210 */ /* 0x000fca00007fe4ff */
[----:B------:R-:W-:Y:S02]  /*4ad0*/  IMAD R74, R79, R90, RZ ;  /* 0x0000005a4f4a7224 */ /* 0x000fe400078e02ff */
[----:B------:R-:W-:-:S04]  /*4ae0*/  IMAD.WIDE.U32 R78, R90, R75, R76 ;  /* 0x0000004b5a4e7225 */ /* 0x000fc800078e004c */
[----:B------:R-:W-:Y:S01]  /*4af0*/  IMAD R74, R0, R75, R74 ;  /* 0x0000004b004a7224 */ /* 0x000fe200078e024a */
[----:B------:R-:W-:-:S04]  /*4b00*/  MOV R75, R99 ;  /* 0x00000063004b7202 */ /* 0x000fc80000000f00 */
[----:B------:R-:W-:Y:S01]  /*4b10*/  IADD3 R79, R79, R74, RZ ;  /* 0x0000004a4f4f7210 */ /* 0x000fe20007ffe0ff */
[----:B------:R-:W-:Y:S05]  /*4b20*/  BRA `(.L_x_21) ;  /* 0x0000000000547947 */ /* 0x000fea0003800000 */
.L_x_20:
[----:B------:R-:W4:Y:S01]  /*4b30*/  I2F.U32.RP R80, R90 ;  /* 0x0000005a00507306 */ /* 0x000f220000209000 */
[----:B------:R-:W-:-:S07]  /*4b40*/  ISETP.NE.U32.AND P0, PT, R90, RZ, PT ;  /* 0x000000ff5a00720c */ /* 0x000fce0003f05070 */
[----:B----4-:R-:W4:Y:S02]  /*4b50*/  MUFU.RCP R78, R80 ;  /* 0x00000050004e7308 */ /* 0x010f240000001000 */
[----:B----4-:R-:W-:-:S06]  /*4b60*/  IADD3 R78, R78, 0xffffffe, RZ ;  /* 0x0ffffffe4e4e7810 */ /* 0x010fcc0007ffe0ff */
[----:B------:R-:W4:Y:S02]  /*4b70*/  F2I.FTZ.U32.TRUNC.NTZ R79, R78 ;  /* 0x0000004e004f7305 */ /* 0x000f24000021f000 */
[----:B----4-:R-:W-:Y:S01]  /*4b80*/  IADD3 R74, RZ, -R79, RZ ;  /* 0x8000004fff4a7210 */ /* 0x010fe20007ffe0ff */
[----:B------:R-:W-:-:S04]  /*4b90*/  IMAD.MOV.U32 R78, RZ, RZ, RZ ;  /* 0x000000ffff4e7224 */ /* 0x000fc800078e00ff */
[----:B------:R-:W-:-:S04]  /*4ba0*/  IMAD R74, R74, R90, RZ ;  /* 0x0000005a4a4a7224 */ /* 0x000fc800078e02ff */
[----:B------:R-:W-:-:S06]  /*4bb0*/  IMAD.HI.U32 R75, R79, R74, R78 ;  /* 0x0000004a4f4b7227 */ /* 0x000fcc00078e004e */
[----:B------:R-:W-:-:S05]  /*4bc0*/  IMAD.HI.U32 R75, R75, R76, RZ ;  /* 0x0000004c4b4b7227 */ /* 0x000fca00078e00ff */
[----:B------:R-:W-:-:S05]  /*4bd0*/  IADD3 R79, -R75, RZ, RZ ;  /* 0x000000ff4b4f7210 */ /* 0x000fca0007ffe1ff */
[----:B------:R-:W-:-:S05]  /*4be0*/  IMAD R79, R90, R79, R76 ;  /* 0x0000004f5a4f7224 */ /* 0x000fca00078e024c */
[----:B------:R-:W-:-:S13]  /*4bf0*/  ISETP.GE.U32.AND P3, PT, R79, R90, PT ;  /* 0x0000005a4f00720c */ /* 0x000fda0003f66070 */
[----:B------:R-:W-:Y:S01]  /*4c00*/  @P3 IMAD.IADD R79, R79, 0x1, -R90 ;  /* 0x000000014f4f3824 */ /* 0x000fe200078e0a5a */
[----:B------:R-:W-:-:S04]  /*4c10*/  @P3 IADD3 R75, R75, 0x1, RZ ;  /* 0x000000014b4b3810 */ /* 0x000fc80007ffe0ff */
[----:B------:R-:W-:Y:S01]  /*4c20*/  ISETP.GE.U32.AND P1, PT, R79, R90, PT ;  /* 0x0000005a4f00720c */ /* 0x000fe20003f26070 */
[----:B------:R-:W-:-:S12]  /*4c30*/  IMAD.MOV.U32 R79, RZ, RZ, RZ ;  /* 0x000000ffff4f7224 */ /* 0x000fd800078e00ff */
[----:B------:R-:W-:Y:S01]  /*4c40*/  @P1 VIADD R75, R75, 0x1 ;  /* 0x000000014b4b1836 */ /* 0x000fe20000000000 */
[----:B------:R-:W-:-:S04]  /*4c50*/  @!P0 LOP3.LUT R75, RZ, R90, RZ, 0x33, !PT ;  /* 0x0000005aff4b8212 */ /* 0x000fc800078e33ff */
[----:B------:R-:W-:-:S05]  /*4c60*/  IADD3 R81, -R75, RZ, RZ ;  /* 0x000000ff4b517210 */ /* 0x000fca0007ffe1ff */
[----:B------:R-:W-:Y:S02]  /*4c70*/  IMAD R78, R90, R81, R76 ;  /* 0x000000515a4e7224 */ /* 0x000fe400078e024c */
.L_x_21:
[----:B------:R-:W-:Y:S05]  /*4c80*/  BSYNC B0 ;  /* 0x0000000000007941 */ /* 0x000fea0003800000 */
.L_x_19:
[----:B------:R-:W-:Y:S01]  /*4c90*/  ULDC.64 UR4, c[0x0][0x210] ;  /* 0x0000840000047ab9 */ /* 0x000fe20000000a00 */
[--C-:B------:R-:W-:Y:S02]  /*4ca0*/  SHF.R.U64 R78, R78, 0x3, R79.reuse ;  /* 0x000000034e4e7819 */ /* 0x100fe4000000124f */
[----:B------:R-:W-:Y:S02]  /*4cb0*/  CS2R R88, SRZ ;  /* 0x0000000000587805 */ /* 0x000fe4000001ff00 */
[----:B------:R-:W-:Y:S02]  /*4cc0*/  ISETP.GE.AND P1, PT, R94, UR5, PT ;  /* 0x000000055e007c0c */ /* 0x000fe4000bf26270 */
[----:B------:R-:W-:Y:S02]  /*4cd0*/  SHF.R.U32.HI R79, RZ, 0x3, R79 ;  /* 0x00000003ff4f7819 */ /* 0x000fe4000001164f */
[----:B------:R-:W-:Y:S02]  /*4ce0*/  ISETP.GE.U32.AND P0, PT, R75, R78, PT ;  /* 0x0000004e4b00720c */ /* 0x000fe40003f06070 */
[----:B------:R-:W-:-:S02]  /*4cf0*/  ISETP.LT.AND P3, PT, R96, UR4, !P1 ;  /* 0x0000000460007c0c */ /* 0x000fc4000cf61270 */
[----:B------:R-:W-:-:S04]  /*4d00*/  SHF.R.S32.HI R74, RZ, 0x1f, R75 ;  /* 0x0000001fff4a7819 */ /* 0x000fc8000001144b */
[----:B------:R-:W-:-:S13]  /*4d10*/  ISETP.GE.U32.AND.EX P0, PT, R74, R79, P3, P0 ;  /* 0x0000004f4a00720c */ /* 0x000fda0001f06100 */
[----:B------:R-:W-:Y:S02]  /*4d20*/  @P0 IMAD.MOV.U32 R78, RZ, RZ, R92 ;  /* 0x000000ffff4e0224 */ /* 0x000fe400078e005c */
[----:B------:R-:W-:-:S05]  /*4d30*/  @P0 IMAD.MOV.U32 R79, RZ, RZ, R91 ;  /* 0x000000ffff4f0224 */ /* 0x000fca00078e005b */
[----:B------:R1:W4:Y:S01]  /*4d40*/  @P0 LDG.E.LTC128B.64 R88, desc[UR18][R78.64] ;  /* 0x000000124e580981 */ /* 0x000322000c1e1b20 */
[----:B------:R-:W-:Y:S01]  /*4d50*/  IADD3 R103, P0, R76, 0x100, RZ ;  /* 0x000001004c677810 */ /* 0x000fe20007f1e0ff */
[----:B------:R-:W-:Y:S04]  /*4d60*/  BSSY B0, `(.L_x_22) ;  /* 0x000001d000007945 */ /* 0x000fe80003800000 */
[----:B------:R-:W-:-:S05]  /*4d70*/  IMAD.X R101, RZ, RZ, R77, P0 ;  /* 0x000000ffff657224 */ /* 0x000fca00000e064d */
[----:B------:R-:W-:-:S04]  /*4d80*/  LOP3.LUT R76, R101, R0, RZ, 0xfc, !PT ;  /* 0x00000000654c7212 */ /* 0x000fc800078efcff */
[----:B------:R-:W-:-:S13]  /*4d90*/  ISETP.NE.U32.AND P0, PT, R76, RZ, PT ;  /* 0x000000ff4c00720c */ /* 0x000fda0003f05070 */
[----:B-1----:R-:W-:Y:S05]  /*4da0*/  @!P0 BRA `(.L_x_23) ;  /* 0x0000000000148947 */ /* 0x002fea0003800000 */
[----:B------:R-:W-:Y:S01]  /*4db0*/  IMAD.MOV.U32 R102, RZ, RZ, R90 ;  /* 0x000000ffff667224 */ /* 0x000fe200078e005a */
[----:B------:R-:W-:Y:S02]  /*4dc0*/  MOV R99, R0 ;  /* 0x0000000000637202 */ /* 0x000fe40000000f00 */
[----:B------:R-:W-:Y:S02]  /*4dd0*/  MOV R100, 0x4df0 ;  /* 0x00004df000647802 */ /* 0x000fe40000000f00 */
[----:B--2345:R-:W-:Y:S05]  /*4de0*/  CALL.REL.NOINC `($__internal_1_$__cuda_sm20_rem_u64) ;  /* 0x0000015c00387944 */ /* 0x03cfea0003c00000 */
[----:B------:R-:W-:Y:S05]  /*4df0*/  BRA `(.L_x_24) ;  /* 0x00000000004c7947 */ /* 0x000fea0003800000 */
.L_x_23:
[----:B------:R-:W1:Y:S01]  /*4e00*/  I2F.U32.RP R78, R90 ;  /* 0x0000005a004e7306 */ /* 0x000e620000209000 */
[----:B------:R-:W-:Y:S02]  /*4e10*/  MOV R80, RZ ;  /* 0x000000ff00507202 */ /* 0x000fe40000000f00 */
[----:B------:R-:W-:-:S05]  /*4e20*/  MOV R105, RZ ;  /* 0x000000ff00697202 */ /* 0x000fca0000000f00 */
[----:B-1----:R-:W1:Y:S02]  /*4e30*/  MUFU.RCP R77, R78 ;  /* 0x0000004e004d7308 */ /* 0x002e640000001000 */
[----:B-1----:R-:W-:-:S06]  /*4e40*/  VIADD R77, R77, 0xffffffe ;  /* 0x0ffffffe4d4d7836 */ /* 0x002fcc0000000000 */
[----:B------:R-:W1:Y:S02]  /*4e50*/  F2I.FTZ.U32.TRUNC.NTZ R81, R77 ;  /* 0x0000004d00517305 */ /* 0x000e64000021f000 */
[----:B-1----:R-:W-:-:S04]  /*4e60*/  IMAD.MOV R76, RZ, RZ, -R81 ;  /* 0x000000ffff4c7224 */ /* 0x002fc800078e0a51 */
[----:B------:R-:W-:-:S04]  /*4e70*/  IMAD R76, R76, R90, RZ ;  /* 0x0000005a4c4c7224 */ /* 0x000fc800078e02ff */
[----:B------:R-:W-:-:S06]  /*4e80*/  IMAD.HI.U32 R76, R81, R76, R80 ;  /* 0x0000004c514c7227 */ /* 0x000fcc00078e0050 */
[----:B------:R-:W-:-:S04]  /*4e90*/  IMAD.HI.U32 R76, R76, R103, RZ ;  /* 0x000000674c4c7227 */ /* 0x000fc800078e00ff */
[----:B------:R-:W-:-:S04]  /*4ea0*/  IMAD.MOV R76, RZ, RZ, -R76 ;  /* 0x000000ffff4c7224 */ /* 0x000fc800078e0a4c */
[----:B------:R-:W-:-:S05]  /*4eb0*/  IMAD R103, R90, R76, R103 ;  /* 0x0000004c5a677224 */ /* 0x000fca00078e0267 */
[----:B------:R-:W-:-:S13]  /*4ec0*/  ISETP.GE.U32.AND P0, PT, R103, R90, PT ;  /* 0x0000005a6700720c */ /* 0x000fda0003f06070 */
[-C--:B------:R-:W-:Y:S02]  /*4ed0*/  @P0 IADD3 R103, R103, -R90.reuse, RZ ;  /* 0x8000005a67670210 */ /* 0x080fe40007ffe0ff */
[----:B------:R-:W-:Y:S02]  /*4ee0*/  ISETP.NE.U32.AND P0, PT, R90, RZ, PT ;  /* 0x000000ff5a00720c */ /* 0x000fe40003f05070 */
[----:B------:R-:W-:-:S13]  /*4ef0*/  ISETP.GE.U32.AND P3, PT, R103, R90, PT ;  /* 0x0000005a6700720c */ /* 0x000fda0003f66070 */
[----:B------:R-:W-:Y:S01]  /*4f00*/  @P3 IMAD.IADD R103, R103, 0x1, -R90 ;  /* 0x0000000167673824 */ /* 0x000fe200078e0a5a */
[----:B------:R-:W-:-:S04]  /*4f10*/  @!P0 LOP3.LUT R103, RZ, R90, RZ, 0x33, !PT ;  /* 0x0000005aff678212 */ /* 0x000fc800078e33ff */
[----:B------:R-:W-:Y:S02]  /*4f20*/  MOV R104, R103 ;  /* 0x0000006700687202 */ /* 0x000fe40000000f00 */
.L_x_24:
[----:B------:R-:W-:Y:S05]  /*4f30*/  BSYNC B0 ;  /* 0x0000000000007941 */ /* 0x000fea0003800000 */
.L_x_22:
[----:B------:R-:W-:Y:S01]  /*4f40*/  VIADD R77, R94, 0x20 ;  /* 0x000000205e4d7836 */ /* 0x000fe20000000000 */
[----:B------:R-:W-:Y:S01]  /*4f50*/  ULDC.64 UR4, c[0x0][0x210] ;  /* 0x0000840000047ab9 */ /* 0x000fe20000000a00 */
[--C-:B------:R-:W-:Y:S02]  /*4f60*/  SHF.R.U64 R76, R104, 0x3, R105.reuse ;  /* 0x00000003684c7819 */ /* 0x100fe40000001269 */
[----:B------:R-:W-:Y:S02]  /*4f70*/  CS2R R86, SRZ ;  /* 0x0000000000567805 */ /* 0x000fe4000001ff00 */
[----:B------:R-:W-:Y:S02]  /*4f80*/  ISETP.GE.AND P0, PT, R77, UR5, PT ;  /* 0x000000054d007c0c */ /* 0x000fe4000bf06270 */
[----:B------:R-:W-:Y:S02]  /*4f90*/  SHF.R.U32.HI R77, RZ, 0x3, R105 ;  /* 0x00000003ff4d7819 */ /* 0x000fe40000011669 */
[----:B------:R-:W-:-:S02]  /*4fa0*/  ISETP.GE.U32.AND P3, PT, R75, R76, PT ;  /* 0x0000004c4b00720c */ /* 0x000fc40003f66070 */
[----:B------:R-:W-:-:S04]  /*4fb0*/  ISETP.LT.AND P4, PT, R96, UR4, !P0 ;  /* 0x0000000460007c0c */ /* 0x000fc8000c781270 */
[----:B------:R-:W-:-:S13]  /*4fc0*/  ISETP.GE.U32.AND.EX P3, PT, R74, R77, P4, P3 ;  /* 0x0000004d4a00720c */ /* 0x000fda0002766130 */
[----:B------:R-:W-:Y:S02]  /*4fd0*/  @P3 IMAD.MOV.U32 R78, RZ, RZ, R92 ;  /* 0x000000ffff4e3224 */ /* 0x000fe400078e005c */
[----:B------:R-:W-:-:S05]  /*4fe0*/  @P3 IMAD.MOV.U32 R79, RZ, RZ, R91 ;  /* 0x000000ffff4f3224 */ /* 0x000fca00078e005b */
[----:B------:R1:W4:Y:S01]  /*4ff0*/  @P3 LDG.E.LTC128B.64 R86, desc[UR18][R78.64+0x100] ;  /* 0x000100124e563981 */ /* 0x000322000c1e1b20 */
[----:B------:R-:W-:Y:S01]  /*5000*/  IADD3 R74, P3, R70, R92, RZ ;  /* 0x0000005c464a7210 */ /* 0x000fe20007f7e0ff */
[----:B------:R-:W-:Y:S04]  /*5010*/  BSSY B0, `(.L_x_25) ;  /* 0x000002b000007945 */ /* 0x000fe80003800000 */
[----:B------:R-:W-:Y:S01]  /*5020*/  IMAD.X R75, R71, 0x1, R91, P3 ;  /* 0x00000001474b7824 */ /* 0x000fe200018e065b */
[----:B------:R-:W-:-:S05]  /*5030*/  IADD3 R80, P3, -R2, R74, RZ ;  /* 0x0000004a02507210 */ /* 0x000fca0007f7e1ff */
[----:B------:R-:W-:-:S05]  /*5040*/  IMAD.X R81, R75, 0x1, ~R3, P3 ;  /* 0x000000014b517824 */ /* 0x000fca00018e0e03 */
[----:B------:R-:W-:-:S04]  /*5050*/  LOP3.LUT R76, R81, R0, RZ, 0xfc, !PT ;  /* 0x00000000514c7212 */ /* 0x000fc800078efcff */
[----:B------:R-:W-:-:S13]  /*5060*/  ISETP.NE.U32.AND P3, PT, R76, RZ, PT ;  /* 0x000000ff4c00720c */ /* 0x000fda0003f65070 */
[----:B-1----:R-:W-:Y:S05]  /*5070*/  @!P3 BRA `(.L_x_26) ;  /* 0x00000000003cb947 */ /* 0x002fea0003800000 */
[----:B------:R-:W-:Y:S01]  /*5080*/  IMAD.MOV.U32 R98, RZ, RZ, R80 ;  /* 0x000000ffff627224 */ /* 0x000fe200078e0050 */
[----:B------:R-:W-:Y:S01]  /*5090*/  MOV R103, R90 ;  /* 0x0000005a00677202 */ /* 0x000fe20000000f00 */
[----:B------:R-:W-:Y:S01]  /*50a0*/  IMAD.MOV.U32 R97, RZ, RZ, R81 ;  /* 0x000000ffff617224 */ /* 0x000fe200078e0051 */
[----:B------:R-:W-:Y:S02]  /*50b0*/  MOV R106, R0 ;  /* 0x00000000006a7202 */ /* 0x000fe40000000f00 */
[----:B------:R-:W-:Y:S02]  /*50c0*/  MOV R104, 0x50e0 ;  /* 0x000050e000687802 */ /* 0x000fe40000000f00 */
[----:B--2345:R-:W-:Y:S05]  /*50d0*/  CALL.REL.NOINC `($__internal_0_$__cuda_sm20_div_u64) ;  /* 0x0000015400687944 */ /* 0x03cfea0003c00000 */
[-C--:B------:R-:W-:Y:S02]  /*50e0*/  IADD3 R77, P3, RZ, -R99.reuse, RZ ;  /* 0x80000063ff4d7210 */ /* 0x080fe40007f7e0ff */
[----:B------:R-:W-:Y:S02]  /*50f0*/  MOV R78, R99 ;  /* 0x00000063004e7202 */ /* 0x000fe40000000f00 */
[----:B------:R-:W-:Y:S01]  /*5100*/  IADD3.X R79, RZ, ~R98, RZ, P3, !PT ;  /* 0x80000062ff4f7210 */ /* 0x000fe20001ffe4ff */
[----:B------:R-:W-:-:S04]  /*5110*/  IMAD.WIDE.U32 R82, R90, R77, R80 ;  /* 0x0000004d5a527225 */ /* 0x000fc800078e0050 */
[----:B------:R-:W-:-:S04]  /*5120*/  IMAD R76, R79, R90, RZ ;  /* 0x0000005a4f4c7224 */ /* 0x000fc800078e02ff */
[----:B------:R-:W-:Y:S01]  /*5130*/  IMAD R76, R0, R77, R76 ;  /* 0x0000004d004c7224 */ /* 0x000fe200078e024c */
[----:B------:R-:W-:-:S04]  /*5140*/  MOV R77, R82 ;  /* 0x00000052004d7202 */ /* 0x000fc80000000f00 */
[----:B------:R-:W-:Y:S01]  /*5150*/  IADD3 R76, R76, R83, RZ ;  /* 0x000000534c4c7210 */ /* 0x000fe20007ffe0ff */
[----:B------:R-:W-:Y:S05]  /*5160*/  BRA `(.L_x_27) ;  /* 0x0000000000547947 */ /* 0x000fea0003800000 */
.L_x_26:
[----:B------:R-:W1:Y:S01]  /*5170*/  I2F.U32.RP R82, R90 ;  /* 0x0000005a00527306 */ /* 0x000e620000209000 */
[----:B------:R-:W-:Y:S01]  /*5180*/  IMAD.MOV.U32 R78, RZ, RZ, RZ ;  /* 0x000000ffff4e7224 */ /* 0x000fe200078e00ff */
[----:B------:R-:W-:-:S06]  /*5190*/  ISETP.NE.U32.AND P3, PT, R90, RZ, PT ;  /* 0x000000ff5a00720c */ /* 0x000fcc0003f65070 */
[----:B-1----:R-:W1:Y:S02]  /*51a0*/  MUFU.RCP R79, R82 ;  /* 0x00000052004f7308 */ /* 0x002e640000001000 */
[----:B-1----:R-:W-:-:S06]  /*51b0*/  IADD3 R79, R79, 0xffffffe, RZ ;  /* 0x0ffffffe4f4f7810 */ /* 0x002fcc0007ffe0ff */
[----:B------:R-:W1:Y:S02]  /*51c0*/  F2I.FTZ.U32.TRUNC.NTZ R79, R79 ;  /* 0x0000004f004f7305 */ /* 0x000e64000021f000 */
[----:B-1----:R-:W-:-:S05]  /*51d0*/  IADD3 R76, RZ, -R79, RZ ;  /* 0x8000004fff4c7210 */ /* 0x002fca0007ffe0ff */
[----:B------:R-:W-:-:S04]  /*51e0*/  IMAD R76, R76, R90, RZ ;  /* 0x0000005a4c4c7224 */ /* 0x000fc800078e02ff */
[----:B------:R-:W-:-:S04]  /*51f0*/  IMAD.HI.U32 R77, R79, R76, R78 ;  /* 0x0000004c4f4d7227 */ /* 0x000fc800078e004e */
[----:B------:R-:W-:Y:S02]  /*5200*/  IMAD.MOV.U32 R76, RZ, RZ, RZ ;  /* 0x000000ffff4c7224 */ /* 0x000fe400078e00ff */
[----:B------:R-:W-:-:S05]  /*5210*/  IMAD.HI.U32 R78, R77, R80, RZ ;  /* 0x000000504d4e7227 */ /* 0x000fca00078e00ff */
[----:B------:R-:W-:-:S05]  /*5220*/  IADD3 R77, -R78, RZ, RZ ;  /* 0x000000ff4e4d7210 */ /* 0x000fca0007ffe1ff */
[----:B------:R-:W-:-:S05]  /*5230*/  IMAD R77, R90, R77, R80 ;  /* 0x0000004d5a4d7224 */ /* 0x000fca00078e0250 */
[----:B------:R-:W-:-:S13]  /*5240*/  ISETP.GE.U32.AND P5, PT, R77, R90, PT ;  /* 0x0000005a4d00720c */ /* 0x000fda0003fa6070 */
[----:B------:R-:W-:Y:S01]  /*5250*/  @P5 IMAD.IADD R77, R77, 0x1, -R90 ;  /* 0x000000014d4d5824 */ /* 0x000fe200078e0a5a */
[----:B------:R-:W-:-:S04]  /*5260*/  @P5 IADD3 R78, R78, 0x1, RZ ;  /* 0x000000014e4e5810 */ /* 0x000fc80007ffe0ff */
[----:B------:R-:W-:-:S13]  /*5270*/  ISETP.GE.U32.AND P4, PT, R77, R90, PT ;  /* 0x0000005a4d00720c */ /* 0x000fda0003f86070 */
[----:B------:R-:W-:Y:S01]  /*5280*/  @P4 VIADD R78, R78, 0x1 ;  /* 0x000000014e4e4836 */ /* 0x000fe20000000000 */
[----:B------:R-:W-:-:S04]  /*5290*/  @!P3 LOP3.LUT R78, RZ, R90, RZ, 0x33, !PT ;  /* 0x0000005aff4eb212 */ /* 0x000fc800078e33ff */
[----:B------:R-:W-:-:S05]  /*52a0*/  IADD3 R77, -R78, RZ, RZ ;  /* 0x000000ff4e4d7210 */ /* 0x000fca0007ffe1ff */
[----:B------:R-:W-:Y:S02]  /*52b0*/  IMAD R77, R90, R77, R80 ;  /* 0x0000004d5a4d7224 */ /* 0x000fe400078e0250 */
.L_x_27:
[----:B------:R-:W-:Y:S05]  /*52c0*/  BSYNC B0 ;  /* 0x0000000000007941 */ /* 0x000fea0003800000 */
.L_x_25:
[--C-:B------:R-:W-:Y:S01]  /*52d0*/  SHF.R.U64 R79, R77, 0x3, R76.reuse ;  /* 0x000000034d4f7819 */ /* 0x100fe2000000124c */
[----:B------:R-:W-:Y:S01]  /*52e0*/  VIADD R77, R96, 0x1 ;  /* 0x00000001604d7836 */ /* 0x000fe20000000000 */
[----:B------:R-:W-:Y:S01]  /*52f0*/  ULDC UR4, c[0x0][0x210] ;  /* 0x0000840000047ab9 */ /* 0x000fe20000000800 */
[----:B------:R-:W-:Y:S02]  /*5300*/  CS2R R84, SRZ ;  /* 0x0000000000547805 */ /* 0x000fe4000001ff00 */
[----:B------:R-:W-:Y:S02]  /*5310*/  ISETP.GE.U32.AND P3, PT, R78, R79, PT ;  /* 0x0000004f4e00720c */ /* 0x000fe40003f66070 */
[----:B------:R-:W-:Y:S02]  /*5320*/  SHF.R.U32.HI R79, RZ, 0x3, R76 ;  /* 0x00000003ff4f7819 */ /* 0x000fe4000001164c */
[----:B------:R-:W-:Y:S02]  /*5330*/  SHF.R.S32.HI R76, RZ, 0x1f, R78 ;  /* 0x0000001fff4c7819 */ /* 0x000fe4000001144e */
[----:B------:R-:W-:-:S04]  /*5340*/  ISETP.LT.AND P4, PT, R77, UR4, !P1 ;  /* 0x000000044d007c0c */ /* 0x000fc8000cf81270 */
[----:B------:R-:W-:-:S13]  /*5350*/  ISETP.GE.U32.AND.EX P3, PT, R76, R79, P4, P3 ;  /* 0x0000004f4c00720c */ /* 0x000fda0002766130 */
        /* <DEDUP_REMOVED lines=12> */
.L_x_29:
        /* <DEDUP_REMOVED lines=19> */
.L_x_30:
[----:B------:R-:W-:Y:S05]  /*5550*/  BSYNC B0 ;  /* 0x0000000000007941 */ /* 0x000fea0003800000 */
.L_x_28:
[--C-:B------:R-:W-:Y:S01]  /*5560*/  SHF.R.U64 R81, R104, 0x3, R105.reuse ;  /* 0x0000000368517819 */ /* 0x100fe20000001269 */
[----:B------:R-:W-:Y:S01]  /*5570*/  ULDC UR4, c[0x0][0x210] ;  /* 0x0000840000047ab9 */ /* 0x000fe20000000800 */
[----:B------:R-:W-:Y:S02]  /*5580*/  SHF.R.U32.HI R79, RZ, 0x3, R105 ;  /* 0x00000003ff4f7819 */ /* 0x000fe40000011669 */
[----:B------:R-:W-:Y:S02]  /*5590*/  CS2R R82, SRZ ;  /* 0x0000000000527805 */ /* 0x000fe4000001ff00 */
[----:B------:R-:W-:Y:S02]  /*55a0*/  ISETP.GE.U32.AND P3, PT, R78, R81, PT ;  /* 0x000000514e00720c */ /* 0x000fe40003f66070 */
[----:B------:R-:W-:-:S04]  /*55b0*/  ISETP.LT.AND P4, PT, R77, UR4, !P0 ;  /* 0x000000044d007c0c */ /* 0x000fc8000c781270 */
[----:B------:R-:W-:-:S13]  /*55c0*/  ISETP.GE.U32.AND.EX P3, PT, R76, R79, P4, P3 ;  /* 0x0000004f4c00720c */ /* 0x000fda0002766130 */
[----:B------:R-:W-:Y:S02]  /*55d0*/  @P3 IMAD.MOV.U32 R76, RZ, RZ, R74 ;  /* 0x000000ffff4c3224 */ /* 0x000fe400078e004a */
[----:B------:R-:W-:-:S05]  /*55e0*/  @P3 IMAD.MOV.U32 R77, RZ, RZ, R75 ;  /* 0x000000ffff4d3224 */ /* 0x000fca00078e004b */
[----:B------:R1:W4:Y:S01]  /*55f0*/  @P3 LDG.E.LTC128B.64 R82, desc[UR18][R76.64+0x100] ;  /* 0x000100124c523981 */ /* 0x000322000c1e1b20 */
[C---:B------:R-:W-:Y:S01]  /*5600*/  LEA R78, P3, R70.reuse, R92, 0x1 ;  /* 0x0000005c464e7211 */ /* 0x040fe200078608ff */
[----:B------:R-:W-:Y:S03]  /*5610*/  BSSY B0, `(.L_x_31) ;  /* 0x000002b000007945 */ /* 0x000fe60003800000 */
[----:B------:R-:W-:Y:S02]  /*5620*/  LEA.HI.X R79, R70, R91, R71, 0x1, P3 ;  /* 0x0000005b464f7211 */ /* 0x000fe400018f0c47 */
        /* <DEDUP_REMOVED lines=20> */
.L_x_32:
        /* <DEDUP_REMOVED lines=21> */
.L_x_33:
[----:B------:R-:W-:Y:S05]  /*58c0*/  BSYNC B0 ;  /* 0x0000000000007941 */ /* 0x000fea0003800000 */
.L_x_31:
        /* <DEDUP_REMOVED lines=21> */
.L_x_35:
        /* <DEDUP_REMOVED lines=19> */
.L_x_36:
[----:B------:R-:W-:Y:S05]  /*5b50*/  BSYNC B0 ;  /* 0x0000000000007941 */ /* 0x000fea0003800000 */
.L_x_34:
[--C-:B------:R-:W-:Y:S01]  /*5b60*/  SHF.R.U64 R79, R104, 0x3, R105.reuse ;  /* 0x00000003684f7819 */ /* 0x100fe20000001269 */
[----:B------:R-:W-:Y:S01]  /*5b70*/  ULDC UR4, c[0x0][0x210] ;  /* 0x0000840000047ab9 */ /* 0x000fe20000000800 */
[----:B------:R-:W-:Y:S02]  /*5b80*/  SHF.R.U32.HI R77, RZ, 0x3, R105 ;  /* 0x00000003ff4d7819 */ /* 0x000fe40000011669 */
[----:B------:R-:W-:Y:S02]  /*5b90*/  ISETP.GE.U32.AND P5, PT, R76, R79, PT ;  /* 0x0000004f4c00720c */ /* 0x000fe40003fa6070 */
[----:B------:R-:W-:Y:S02]  /*5ba0*/  CS2R R78, SRZ ;  /* 0x00000000004e7805 */ /* 0x000fe4000001ff00 */
[----:B------:R-:W-:-:S04]  /*5bb0*/  ISETP.LT.AND P3, PT, R75, UR4, !P0 ;  /* 0x000000044b007c0c */ /* 0x000fc8000c761270 */
[----:B------:R-:W-:Y:S02]  /*5bc0*/  ISETP.GE.U32.AND.EX P5, PT, R74, R77, P3, P5 ;  /* 0x0000004d4a00720c */ /* 0x000fe40001fa6150 */
[----:B------:R-:W-:-:S04]  /*5bd0*/  IADD3 R122, P4, P3, R70, R92, R70 ;  /* 0x0000005c467a7210 */ /* 0x000fc80007b9e046 */
[----:B------:R-:W-:-:S07]  /*5be0*/  IADD3.X R123, R71, R91, R71, P4, P3 ;  /* 0x0000005b477b7210 */ /* 0x000fce00027e6447 */
[----:B------:R1:W4:Y:S01]  /*5bf0*/  @P5 LDG.E.LTC128B.64 R78, desc[UR18][R122.64+0x100] ;  /* 0x000100127a4e5981 */ /* 0x000322000c1e1b20 */
[----:B------:R-:W-:Y:S01]  /*5c00*/  IMAD.MOV.U32 R74, RZ, RZ, R92 ;  /* 0x000000ffff4a7224 */ /* 0x000fe200078e005c */
[----:B------:R-:W-:Y:S01]  /*5c10*/  BSSY B0, `(.L_x_37) ;  /* 0x000002e000007945 */ /* 0x000fe20003800000 */
[----:B------:R-:W-:Y:S02]  /*5c20*/  IMAD.MOV.U32 R75, RZ, RZ, R91 ;  /* 0x000000ffff4b7224 */ /* 0x000fe400078e005b */
[----:B------:R-:W-:Y:S02]  /*5c30*/  IMAD R133, R71, 0x3, RZ ;  /* 0x0000000347857824 */ /* 0x000fe400078e02ff */
[----:B------:R-:W-:-:S04]  /*5c40*/  IMAD.WIDE.U32 R130, R70, 0x3, R74 ;  /* 0x0000000346827825 */ /* 0x000fc800078e004a */
[----:B------:R-:W-:Y:S01]  /*5c50*/  IMAD.IADD R133, R131, 0x1, R133 ;  /* 0x0000000183857824 */ /* 0x000fe200078e0285 */
        /* <DEDUP_REMOVED lines=13> */
[----:B------:R-:W-:-:S05]  /*5d30*/  IADD3.X R77, RZ, ~R98, RZ, P3, !PT ;  /* 0x80000062ff4d7210 */ /* 0x000fca0001ffe4ff */
[----:B------:R-:W-:Y:S02]  /*5d40*/  IMAD R74, R77, R90, RZ ;  /* 0x0000005a4d4a7224 */ /* 0x000fe400078e02ff */
[----:B------:R-:W-:-:S04]  /*5d50*/  IMAD.WIDE.U32 R76, R90, R75, R134 ;  /* 0x0000004b5a4c7225 */ /* 0x000fc800078e0086 */
[----:B------:R-:W-:Y:S01]  /*5d60*/  IMAD R74, R0, R75, R74 ;  /* 0x0000004b004a7224 */ /* 0x000fe200078e024a */
[----:B------:R-:W-:-:S04]  /*5d70*/  MOV R75, R76 ;  /* 0x0000004c004b7202 */ /* 0x000fc80000000f00 */
[----:B------:R-:W-:Y:S01]  /*5d80*/  IADD3 R74, R74, R77, RZ ;  /* 0x0000004d4a4a7210 */ /* 0x000fe20007ffe0ff */
[----:B------:R-:W-:Y:S05]  /*5d90*/  BRA `(.L_x_39) ;  /* 0x0000000000547947 */ /* 0x000fea0003800000 */
.L_x_38:
        /* <DEDUP_REMOVED lines=21> */
.L_x_39:
[----:B------:R-:W-:Y:S05]  /*5ef0*/  BSYNC B0 ;  /* 0x0000000000007941 */ /* 0x000fea0003800000 */
.L_x_37:
[--C-:B------:R-:W-:Y:S01]  /*5f00*/  SHF.R.U64 R77, R75, 0x3, R74.reuse ;  /* 0x000000034b4d7819 */ /* 0x100fe2000000124a */
[----:B------:R-:W-:Y:S01]  /*5f10*/  VIADD R75, R96, 0x3 ;  /* 0x00000003604b7836 */ /* 0x000fe20000000000 */
[----:B------:R-:W-:Y:S02]  /*5f20*/  ULDC UR4, c[0x0][0x210] ;  /* 0x0000840000047ab9 */ /* 0x000fe40000000800 */
[----:B------:R-:W-:Y:S02]  /*5f30*/  ISETP.GE.U32.AND P3, PT, R108, R77, PT ;  /* 0x0000004d6c00720c */ /* 0x000fe40003f66070 */
[----:B------:R-:W-:Y:S02]  /*5f40*/  SHF.R.U32.HI R77, RZ, 0x3, R74 ;  /* 0x00000003ff4d7819 */ /* 0x000fe4000001164a */
[----:B------:R-:W-:Y:S02]  /*5f50*/  SHF.R.S32.HI R74, RZ, 0x1f, R108 ;  /* 0x0000001fff4a7819 */ /* 0x000fe4000001146c */
[----:B------:R-:W-:-:S04]  /*5f60*/  ISETP.LT.AND P1, PT, R75, UR4, !P1 ;  /* 0x000000044b007c0c */ /* 0x000fc8000cf21270 */
[----:B------:R-:W-:Y:S02]  /*5f70*/  ISETP.GE.U32.AND.EX P1, PT, R74, R77, P1, P3 ;  /* 0x0000004d4a00720c */ /* 0x000fe40000f26130 */
[----:B------:R-:W-:-:S11]  /*5f80*/  CS2R R76, SRZ ;  /* 0x00000000004c7805 */ /* 0x000fd6000001ff00 */
        /* <DEDUP_REMOVED lines=13> */
.L_x_41:
        /* <DEDUP_REMOVED lines=19> */
.L_x_42:
[----:B------:R-:W-:Y:S05]  /*6190*/  BSYNC B0 ;  /* 0x0000000000007941 */ /* 0x000fea0003800000 */
.L_x_40:
[--C-:B------:R-:W-:Y:S01]  /*61a0*/  SHF.R.U64 R99, R104, 0x3, R105.reuse ;  /* 0x0000000368637819 */ /* 0x100fe20000001269 */
[----:B------:R-:W-:Y:S01]  /*61b0*/  ULDC UR6, c[0x0][0x210] ;  /* 0x0000840000067ab9 */ /* 0x000fe20000000800 */
[----:B------:R-:W-:Y:S02]  /*61c0*/  SHF.R.U32.HI R97, RZ, 0x3, R105 ;  /* 0x00000003ff617819 */ /* 0x000fe40000011669 */
[----:B------:R-:W-:Y:S02]  /*61d0*/  ISETP.GE.U32.AND P1, PT, R108, R99, PT ;  /* 0x000000636c00720c */ /* 0x000fe40003f26070 */
[----:B------:R-:W-:Y:S02]  /*61e0*/  ISETP.LT.AND P5, PT, R75, UR6, !P0 ;  /* 0x000000064b007c0c */ /* 0x000fe4000c7a1270 */
[----:B------:R-:W-:Y:S02]  /*61f0*/  IADD3 R98, P0, R122, R70, RZ ;  /* 0x000000467a627210 */ /* 0x000fe40007f1e0ff */
[----:B------:R-:W-:-:S02]  /*6200*/  ISETP.GE.U32.AND.EX P1, PT, R74, R97, P5, P1 ;  /* 0x000000614a00720c */ /* 0x000fc40002f26110 */
[----:B------:R-:W-:Y:S01]  /*6210*/  CS2R R74, SRZ ;  /* 0x00000000004a7805 */ /* 0x000fe2000001ff00 */
[----:B------:R-:W-:-:S10]  /*6220*/  IMAD.X R99, R123, 0x1, R71, P0 ;  /* 0x000000017b637824 */ /* 0x000fd400000e0647 */
[----:B------:R-:W-:Y:S05]  /*6230*/  @!P1 BRA `(.L_x_43) ;  /* 0x0000000000cc9947 */ /* 0x000fea0003800000 */
[----:B------:R1:W4:Y:S01]  /*6240*/  LDG.E.LTC128B.64 R74, desc[UR18][R98.64+0x100] ;  /* 0x00010012624a7981 */ /* 0x000322000c1e1b20 */
[----:B------:R-:W-:Y:S05]  /*6250*/  BRA `(.L_x_43) ;  /* 0x0000000000c47947 */ /* 0x000fea0003800000 */
.L_x_18:
[----:B------:R-:W-:Y:S01]  /*6260*/  ULDC.64 UR6, c[0x0][0x210] ;  /* 0x0000840000067ab9 */ /* 0x000fe20000000a00 */
[C---:B------:R-:W-:Y:S01]  /*6270*/  VIADD R75, R94.reuse, 0x20 ;  /* 0x000000205e4b7836 */ /* 0x040fe20000000000 */
[----:B------:R-:W-:Y:S01]  /*6280*/  ISETP.GE.AND P0, PT, R94, UR7, PT ;  /* 0x000000075e007c0c */ /* 0x000fe2000bf06270 */
[----:B------:R-:W-:Y:S01]  /*6290*/  VIADD R74, R96, 0x1 ;  /* 0x00000001604a7836 */ /* 0x000fe20000000000 */
[----:B-1----:R-:W-:Y:S02]  /*62a0*/  IADD3 R76, P5, R70, R92, RZ ;  /* 0x0000005c464c7210 */ /* 0x002fe40007fbe0ff */
[----:B------:R-:W-:Y:S02]  /*62b0*/  CS2R R84, SRZ ;  /* 0x0000000000547805 */ /* 0x000fe4000001ff00 */
[----:B------:R-:W-:Y:S02]  /*62c0*/  ISETP.GE.AND P4, PT, R75, UR7, PT ;  /* 0x000000074b007c0c */ /* 0x000fe4000bf86270 */
[C---:B------:R-:W-:Y:S01]  /*62d0*/  ISETP.LT.AND P3, PT, R74.reuse, UR6, !P0 ;  /* 0x000000064a007c0c */ /* 0x040fe2000c761270 */
[----:B------:R-:W-:Y:S01]  /*62e0*/  IMAD.X R77, R71, 0x1, R91, P5 ;  /* 0x00000001474d7824 */ /* 0x000fe200028e065b */
[----:B------:R-:W-:Y:S01]  /*62f0*/  ISETP.LT.AND P1, PT, R74, UR6, !P4 ;  /* 0x000000064a007c0c */ /* 0x000fe2000e721270 */
[----:B------:R-:W-:Y:S01]  /*6300*/  VIADD R74, R96, 0x2 ;  /* 0x00000002604a7836 */ /* 0x000fe20000000000 */
[----:B------:R-:W-:-:S04]  /*6310*/  CS2R R82, SRZ ;  /* 0x0000000000527805 */ /* 0x000fc8000001ff00 */
[----:B------:R-:W-:-:S05]  /*6320*/  ISETP.LT.AND P5, PT, R74, UR6, !P0 ;  /* 0x000000064a007c0c */ /* 0x000fca000c7a1270 */
[----:B------:R1:W4:Y:S01]  /*6330*/  @P3 LDG.E.LTC128B.64 R84, desc[UR18][R76.64] ;  /* 0x000000124c543981 */ /* 0x000322000c1e1b20 */
[C---:B------:R-:W-:Y:S01]  /*6340*/  IADD3 R98, P3, R70.reuse, R76, RZ ;  /* 0x0000004c46627210 */ /* 0x040fe20007f7e0ff */
[----:B------:R-:W-:Y:S01]  /*6350*/  @P1 IMAD.MOV.U32 R86, RZ, RZ, R76 ;  /* 0x000000ffff561224 */ /* 0x000fe200078e004c */
[----:B------:R-:W-:Y:S01]  /*6360*/  CS2R R80, SRZ ;  /* 0x0000000000507805 */ /* 0x000fe2000001ff00 */
[--C-:B------:R-:W-:Y:S02]  /*6370*/  @P1 IMAD.MOV.U32 R87, RZ, RZ, R77.reuse ;  /* 0x000000ffff571224 */ /* 0x100fe400078e004d */
[----:B------:R-:W-:Y:S01]  /*6380*/  IMAD.X R99, R71, 0x1, R77, P3 ;  /* 0x0000000147637824 */ /* 0x000fe200018e064d */
[----:B------:R-:W-:Y:S02]  /*6390*/  IADD3 R75, P3, R70, 0x100, RZ ;  /* 0x00000100464b7810 */ /* 0x000fe40007f7e0ff */
[----:B------:R2:W4:Y:S01]  /*63a0*/  @P1 LDG.E.LTC128B.64 R82, desc[UR18][R86.64+0x100] ;  /* 0x0001001256521981 */ /* 0x000522000c1e1b20 */
[----:B------:R-:W-:-:S03]  /*63b0*/  ISETP.LT.AND P1, PT, R74, UR6, !P4 ;  /* 0x000000064a007c0c */ /* 0x000fc6000e721270 */
[----:B------:R3:W4:Y:S01]  /*63c0*/  @P5 LDG.E.LTC128B.64 R80, desc[UR18][R98.64] ;  /* 0x0000001262505981 */ /* 0x000722000c1e1b20 */
[----:B------:R-:W-:Y:S01]  /*63d0*/  IADD3 R104, P5, R75, R76, RZ ;  /* 0x0000004c4b687210 */ /* 0x000fe20007fbe0ff */
[----:B------:R-:W-:Y:S01]  /*63e0*/  IMAD.X R74, RZ, RZ, R71, P3 ;  /* 0x000000ffff4a7224 */ /* 0x000fe200018e0647 */
[----:B------:R-:W-:Y:S02]  /*63f0*/  CS2R R78, SRZ ;  /* 0x00000000004e7805 */ /* 0x000fe4000001ff00 */
[----:B------:R-:W-:Y:S02]  /*6400*/  ISETP.LT.AND P3, PT, R96, UR6, !P0 ;  /* 0x0000000660007c0c */ /* 0x000fe4000c761270 */
[----:B------:R-:W-:Y:S01]  /*6410*/  CS2R R88, SRZ ;  /* 0x0000000000587805 */ /* 0x000fe2000001ff00 */
[----:B------:R-:W-:-:S05]  /*6420*/  IMAD.X R105, R74, 0x1, R77, P5 ;  /* 0x000000014a697824 */ /* 0x000fca00028e064d */
[----:B------:R3:W4:Y:S01]  /*6430*/  @P1 LDG.E.LTC128B.64 R78, desc[UR18][R104.64] ;  /* 0x00000012684e1981 */ /* 0x000722000c1e1b20 */
[----:B-1----:R-:W-:Y:S01]  /*6440*/  VIADD R76, R96, 0x3 ;  /* 0x00000003604c7836 */ /* 0x002fe20000000000 */
[----:B------:R-:W-:-:S04]  /*6450*/  IADD3 R100, P1, R75, R98, RZ ;  /* 0x000000624b647210 */ /* 0x000fc80007f3e0ff */
[----:B------:R-:W-:Y:S02]  /*6460*/  ISETP.LT.AND P5, PT, R76, UR6, !P4 ;  /* 0x000000064c007c0c */ /* 0x000fe4000e7a1270 */
[----:B------:R-:W-:Y:S01]  /*6470*/  ISETP.LT.AND P4, PT, R96, UR6, !P4 ;  /* 0x0000000660007c0c */ /* 0x000fe2000e781270 */
[----:B------:R-:W-:Y:S01]  /*6480*/  IMAD.X R101, R74, 0x1, R99, P1 ;  /* 0x000000014a657824 */ /* 0x000fe200008e0663 */
[----:B------:R-:W-:Y:S02]  /*6490*/  ISETP.LT.AND P0, PT, R76, UR6, !P0 ;  /* 0x000000064c007c0c */ /* 0x000fe4000c701270 */
[----:B------:R-:W-:Y:S02]  /*64a0*/  IADD3 R102, P1, R70, R98, RZ ;  /* 0x0000006246667210 */ /* 0x000fe40007f3e0ff */
[----:B------:R-:W-:Y:S02]  /*64b0*/  CS2R R76, SRZ ;  /* 0x00000000004c7805 */ /* 0x000fe4000001ff00 */
[----:B--2---:R-:W-:-:S02]  /*64c0*/  CS2R R86, SRZ ;  /* 0x0000000000567805 */ /* 0x004fc4000001ff00 */
[----:B------:R-:W-:Y:S01]  /*64d0*/  CS2R R74, SRZ ;  /* 0x00000000004a7805 */ /* 0x000fe2000001ff00 */
[----:B------:R-:W-:Y:S02]  /*64e0*/  IMAD.X R103, R71, 0x1, R99, P1 ;  /* 0x0000000147677824 */ /* 0x000fe400008e0663 */
[----:B---3--:R-:W-:-:S03]  /*64f0*/  @P4 IMAD.MOV.U32 R98, RZ, RZ, R92 ;  /* 0x000000ffff624224 */ /* 0x008fc600078e005c */
[----:B------:R1:W4:Y:S01]  /*6500*/  @P5 LDG.E.LTC128B.64 R74, desc[UR18][R100.64] ;  /* 0x00000012644a5981 */ /* 0x000322000c1e1b20 */
[--C-:B------:R-:W-:Y:S02]  /*6510*/  @P4 IMAD.MOV.U32 R99, RZ, RZ, R91.reuse ;  /* 0x000000ffff634224 */ /* 0x100fe400078e005b */
[----:B------:R-:W-:Y:S01]  /*6520*/  @P3 IMAD.MOV.U32 R104, RZ, RZ, R92 ;  /* 0x000000ffff683224 */ /* 0x000fe200078e005c */
[----:B------:R1:W4:Y:S01]  /*6530*/  @P0 LDG.E.LTC128B.64 R76, desc[UR18][R102.64] ;  /* 0x00000012664c0981 */ /* 0x000322000c1e1b20 */
[----:B------:R-:W-:-:S03]  /*6540*/  @P3 IMAD.MOV.U32 R105, RZ, RZ, R91 ;  /* 0x000000ffff693224 */ /* 0x000fc600078e005b */
[----:B------:R1:W4:Y:S04]  /*6550*/  @P4 LDG.E.LTC128B.64 R86, desc[UR18][R98.64+0x100] ;  /* 0x0001001262564981 */ /* 0x000328000c1e1b20 */
[----:B------:R1:W4:Y:S02]  /*6560*/  @P3 LDG.E.LTC128B.64 R88, desc[UR18][R104.64] ;  /* 0x0000001268583981 */ /* 0x000324000c1e1b20 */
.L_x_43:
[----:B------:R-:W-:Y:S05]  /*6570*/  BSYNC B1 ;  /* 0x0000000000017941 */ /* 0x000fea0003800000 */
.L_x_17:
[----:B------:R-:W-:Y:S06]  /*6580*/  BAR.SYNC.DEFER_BLOCKING 0x0 ;  /* 0x0000000000007b1d */ /* 0x000fec0000010000 */
[----:B------:R-:W-:Y:S01]  /*6590*/  BSSY B1, `(.L_x_44) ;  /* 0x00001e8000017945 */ /* 0x000fe20003800000 */
[----:B------:R-:W-:-:S04]  /*65a0*/  DEPBAR.LE SB5, 0xd ;  /* 0x0000d3400000791a */ /* 0x000fc80000000000 */
[----:B------:R-:W-:Y:S04]  /*65b0*/  STS.128 [R95], R4 ;  /* 0x000000045f007388 */ /* 0x000fe80000000c00 */
[----:B------:R-:W-:Y:S04]  /*65c0*/  STS.128 [R95+0x40], R8 ;  /* 0x000040085f007388 */ /* 0x000fe80000000c00 */
[----:B------:R-:W-:Y:S01]  /*65d0*/  STS.128 [R95+0x80], R12 ;  /* 0x0000800c5f007388 */ /* 0x000fe20000000c00 */
[----:B------:R-:W-:-:S04]  /*65e0*/  DEPBAR.LE SB5, 0xc ;  /* 0x0000d3000000791a */ /* 0x000fc80000000000 */
[----:B------:R-:W-:Y:S01]  /*65f0*/  STS.128 [R95+0xc0], R16 ;  /* 0x0000c0105f007388 */ /* 0x000fe20000000c00 */
[----:B------:R-:W-:Y:S06]  /*6600*/  BAR.SYNC.DEFER_BLOCKING 0x0 ;  /* 0x0000000000007b1d */ /* 0x000fec0000010000 */
[----:B------:R-:W2:Y:S04]  /*6610*/  LDS.64 R122, [R93+UR8] ;  /* 0x000000085d7a7984 */ /* 0x000ea80008000a00 */
[----:B------:R-:W3:Y:S04]  /*6620*/  LDS.64 R106, [R93+UR8+0x100] ;  /* 0x000100085d6a7984 */ /* 0x000ee80008000a00 */
[----:B-1----:R-:W1:Y:S04]  /*6630*/  LDS.64 R104, [R93+UR8+0x220] ;  /* 0x000220085d687984 */ /* 0x002e680008000a00 */
[----:B------:R-:W1:Y:S04]  /*6640*/  LDS.64 R102, [R93+UR8+0x320] ;  /* 0x000320085d667984 */ /* 0x000e680008000a00 */
[----:B------:R-:W1:Y:S04]  /*6650*/  LDS.64 R100, [R93+UR8+0x440] ;  /* 0x000440085d647984 */ /* 0x000e680008000a00 */
[----:B------:R-:W1:Y:S04]  /*6660*/  LDS.64 R98, [R93+UR8+0x540] ;  /* 0x000540085d627984 */ /* 0x000e680008000a00 */
[----:B------:R-:W1:Y:S04]  /*6670*/  LDS.64 R4, [R93+UR8+0x660] ;  /* 0x000660085d047984 */ /* 0x000e680008000a00 */
[----:B------:R-:W1:Y:S01]  /*6680*/  LDS.64 R6, [R93+UR8+0x760] ;  /* 0x000760085d067984 */ /* 0x000e620008000a00 */
[----:B--2---:R-:W-:-:S02]  /*6690*/  DMUL R122, R122, R114 ;  /* 0x000000727a7a7228 */ /* 0x004fc40000000000 */
[-C--:B---3--:R-:W-:Y:S02]  /*66a0*/  DMUL R18, R106, R114.reuse ;  /* 0x000000726a127228 */ /* 0x088fe40000000000 */
[----:B-1----:R-:W-:-:S04]  /*66b0*/  DMUL R16, R104, R114 ;  /* 0x0000007268107228 */ /* 0x002fc80000000000 */
[----:B----4-:R-:W-:Y:S02]  /*66c0*/  DFMA R122, R88, R112, R122 ;  /* 0x00000070587a722b */ /* 0x010fe4000000007a */
[----:B------:R-:W-:Y:S02]  /*66d0*/  DMUL R14, R102, R114 ;  /* 0x00000072660e7228 */ /* 0x000fe40000000000 */
[----:B------:R-:W-:Y:S02]  /*66e0*/  DFMA R18, R86, R112, R18 ;  /* 0x000000705612722b */ /* 0x000fe40000000012 */
[----:B------:R-:W-:Y:S02]  /*66f0*/  DMUL R12, R100, R114 ;  /* 0x00000072640c7228 */ /* 0x000fe40000000000 */
[----:B------:R-:W-:Y:S02]  /*6700*/  DFMA R16, R84, R112, R16 ;  /* 0x000000705410722b */ /* 0x000fe40000000010 */
[----:B------:R-:W-:-:S02]  /*6710*/  DMUL R10, R98, R114 ;  /* 0x00000072620a7228 */ /* 0x000fc40000000000 */
[----:B------:R-:W-:Y:S02]  /*6720*/  DFMA R14, R82, R112, R14 ;  /* 0x00000070520e722b */ /* 0x000fe4000000000e */
[----:B------:R-:W-:Y:S02]  /*6730*/  DMUL R8, R4, R114 ;  /* 0x0000007204087228 */ /* 0x000fe40000000000 */
[----:B------:R-:W-:Y:S01]  /*6740*/  DFMA R12, R80, R112, R12 ;  /* 0x00000070500c722b */ /* 0x000fe2000000000c */
[----:B------:R-:W-:Y:S01]  /*6750*/  IADD3 R4, R96, 0x8, RZ ;  /* 0x0000000860047810 */ /* 0x000fe20007ffe0ff */
[----:B------:R-:W-:Y:S02]  /*6760*/  DMUL R6, R6, R114 ;  /* 0x0000007206067228 */ /* 0x000fe40000000000 */
[-C--:B------:R-:W-:Y:S02]  /*6770*/  DFMA R10, R78, R112.reuse, R10 ;  /* 0x000000704e0a722b */ /* 0x080fe4000000000a */
[----:B------:R-:W-:-:S04]  /*6780*/  DFMA R8, R76, R112, R8 ;  /* 0x000000704c08722b */ /* 0x000fc80000000008 */
[----:B------:R-:W-:Y:S01]  /*6790*/  DFMA R6, R74, R112, R6 ;  /* 0x000000704a06722b */ /* 0x000fe20000000006 */
[----:B------:R-:W-:Y:S10]  /*67a0*/  @P2 BRA `(.L_x_45) ;  /* 0x0000001800742947 */ /* 0x000ff40003800000 */
[----:B------:R-:W-:Y:S01]  /*67b0*/  ULDC UR4, c[0x0][0x2f4] ;  /* 0x0000bd0000047ab9 */ /* 0x000fe20000000800 */
[----:B------:R-:W-:Y:S01]  /*67c0*/  BSSY B0, `(.L_x_46) ;  /* 0x0000030000007945 */ /* 0x000fe20003800000 */
[----:B------:R-:W-:-:S05]  /*67d0*/  IMAD.U32 R101, RZ, RZ, UR4 ;  /* 0x00000004ff657e24 */ /* 0x000fca000f8e00ff */
[----:B------:R-:W-:-:S04]  /*67e0*/  LOP3.LUT R5, R119, R101, RZ, 0xfc, !PT ;  /* 0x0000006577057212 */ /* 0x000fc800078efcff */
[----:B------:R-:W-:-:S13]  /*67f0*/  ISETP.NE.U32.AND P0, PT, R5, RZ, PT ;  /* 0x000000ff0500720c */ /* 0x000fda0003f05070 */
[----:B------:R-:W-:Y:S05]  /*6800*/  @!P0 BRA `(.L_x_47) ;  /* 0x0000000000508947 */ /* 0x000fea0003800000 */
[----:B------:R-:W-:Y:S01]  /*6810*/  ULDC.64 UR4, c[0x0][0x2f0] ;  /* 0x0000bc0000047ab9 */ /* 0x000fe20000000a00 */
[----:B------:R-:W-:Y:S01]  /*6820*/  IMAD.MOV.U32 R98, RZ, RZ, R120 ;  /* 0x000000ffff627224 */ /* 0x000fe200078e0078 */
[----:B------:R-:W-:Y:S01]  /*6830*/  MOV R106, UR5 ;  /* 0x00000005006a7c02 */ /* 0x000fe20008000f00 */
[----:B------:R-:W-:Y:S01]  /*6840*/  IMAD.U32 R103, RZ, RZ, UR4 ;  /* 0x00000004ff677e24 */ /* 0x000fe2000f8e00ff */
[----:B------:R-:W-:Y:S02]  /*6850*/  MOV R97, R119 ;  /* 0x0000007700617202 */ /* 0x000fe40000000f00 */
[----:B------:R-:W-:Y:S02]  /*6860*/  MOV R104, 0x6880 ;  /* 0x0000688000687802 */ /* 0x000fe40000000f00 */
[----:B-----5:R-:W-:Y:S05]  /*6870*/  CALL.REL.NOINC `($__internal_0_$__cuda_sm20_div_u64) ;  /* 0x0000013c00807944 */ /* 0x020fea0003c00000 */
[----:B------:R-:W-:Y:S01]  /*6880*/  IADD3 R100, P0, RZ, -R99, RZ ;  /* 0x80000063ff647210 */ /* 0x000fe20007f1e0ff */
[----:B------:R-:W-:Y:S01]  /*6890*/  ULDC.64 UR4, c[0x0][0x2f0] ;  /* 0x0000bc0000047ab9 */ /* 0x000fe20000000a00 */
[----:B------:R-:W-:Y:S01]  /*68a0*/  MOV R118, R120 ;  /* 0x0000007800767202 */ /* 0x000fe20000000f00 */
[----:B------:R-:W-:Y:S01]  /*68b0*/  IMAD.U32 R101, RZ, RZ, UR5 ;  /* 0x00000005ff657e24 */ /* 0x000fe2000f8e00ff */
[----:B------:R-:W-:Y:S01]  /*68c0*/  IADD3.X R98, RZ, ~R98, RZ, P0, !PT ;  /* 0x80000062ff627210 */ /* 0x000fe200007fe4ff */
[----:B------:R-:W-:Y:S01]  /*68d0*/  IMAD.MOV.U32 R108, RZ, RZ, R99 ;  /* 0x000000ffff6c7224 */ /* 0x000fe200078e0063 */
[----:B------:R-:W-:-:S05]  /*68e0*/  MOV R97, UR4 ;  /* 0x0000000400617c02 */ /* 0x000fca0008000f00 */
[-C--:B------:R-:W-:Y:S02]  /*68f0*/  IMAD R5, R98, R97.reuse, RZ ;  /* 0x0000006162057224 */ /* 0x080fe400078e02ff */
[----:B------:R-:W-:-:S04]  /*6900*/  IMAD.WIDE.U32 R102, R100, R97, R118 ;  /* 0x0000006164667225 */ /* 0x000fc800078e0076 */
[----:B------:R-:W-:Y:S01]  /*6910*/  IMAD R5, R100, R101, R5 ;  /* 0x0000006564057224 */ /* 0x000fe200078e0205 */
[----:B------:R-:W-:-:S04]  /*6920*/  MOV R98, R102 ;  /* 0x0000006600627202 */ /* 0x000fc80000000f00 */
[----:B------:R-:W-:Y:S01]  /*6930*/  IADD3 R5, R103, R5, RZ ;  /* 0x0000000567057210 */ /* 0x000fe20007ffe0ff */
[----:B------:R-:W-:Y:S05]  /*6940*/  BRA `(.L_x_48) ;  /* 0x00000000005c7947 */ /* 0x000fea0003800000 */
.L_x_47:
[----:B------:R-:W-:Y:S01]  /*6950*/  ULDC UR4, c[0x0][0x2f0] ;  /* 0x0000bc0000047ab9 */ /* 0x000fe20000000800 */
[----:B------:R-:W-:Y:S01]  /*6960*/  IMAD.MOV.U32 R98, RZ, RZ, RZ ;  /* 0x000000ffff627224 */ /* 0x000fe200078e00ff */
[----:B------:R-:W-:-:S04]  /*6970*/  MOV R97, UR4 ;  /* 0x0000000400617c02 */ /* 0x000fc80008000f00 */
[----:B------:R-:W1:Y:S01]  /*6980*/  I2F.U32.RP R100, R97 ;  /* 0x0000006100647306 */ /* 0x000e620000209000 */
[----:B------:R-:W-:-:S07]  /*6990*/  ISETP.NE.U32.AND P0, PT, R97, RZ, PT ;  /* 0x000000ff6100720c */ /* 0x000fce0003f05070 */
[----:B-1----:R-:W1:Y:S02]  /*69a0*/  MUFU.RCP R99, R100 ;  /* 0x0000006400637308 */ /* 0x002e640000001000 */
[----:B-1----:R-:W-:-:S06]  /*69b0*/  VIADD R99, R99, 0xffffffe ;  /* 0x0ffffffe63637836 */ /* 0x002fcc0000000000 */
[----:B------:R-:W1:Y:S02]  /*69c0*/  F2I.FTZ.U32.TRUNC.NTZ R99, R99 ;  /* 0x0000006300637305 */ /* 0x000e64000021f000 */
[----:B-1----:R-:W-:-:S05]  /*69d0*/  IMAD R5, R99, R97, RZ ;  /* 0x0000006163057224 */ /* 0x002fca00078e02ff */
[----:B------:R-:W-:-:S05]  /*69e0*/  IADD3 R5, -R5, RZ, RZ ;  /* 0x000000ff05057210 */ /* 0x000fca0007ffe1ff */
[----:B------:R-:W-:-:S06]  /*69f0*/  IMAD.HI.U32 R5, R99, R5, R98 ;  /* 0x0000000563057227 */ /* 0x000fcc00078e0062 */
[----:B------:R-:W-:-:S05]  /*6a00*/  IMAD.HI.U32 R108, R5, R120, RZ ;  /* 0x00000078056c7227 */ /* 0x000fca00078e00ff */
[----:B------:R-:W-:-:S05]  /*6a10*/  IADD3 R5, -R108, RZ, RZ ;  /* 0x000000ff6c057210 */ /* 0x000fca0007ffe1ff */
[----:B------:R-:W-:Y:S01]  /*6a20*/  IMAD R98, R97, R5, R120 ;  /* 0x0000000561627224 */ /* 0x000fe200078e0278 */
[----:B------:R-:W-:-:S04]  /*6a30*/  MOV R5, RZ ;  /* 0x000000ff00057202 */ /* 0x000fc80000000f00 */
        /* <DEDUP_REMOVED lines=8> */
.L_x_48:
[----:B------:R-:W-:Y:S05]  /*6ac0*/  BSYNC B0 ;  /* 0x0000000000007941 */ /* 0x000fea0003800000 */
.L_x_46:
[----:B------:R-:W-:Y:S01]  /*6ad0*/  ULDC.64 UR4, c[0x0][0x210] ;  /* 0x0000840000047ab9 */ /* 0x000fe20000000a00 */
[--C-:B------:R-:W-:Y:S01]  /*6ae0*/  SHF.R.U64 R99, R98, 0x3, R5.reuse ;  /* 0x0000000362637819 */ /* 0x100fe20000001205 */
[----:B------:R-:W-:Y:S01]  /*6af0*/  BSSY B0, `(.L_x_49) ;  /* 0x0000027000007945 */ /* 0x000fe20003800000 */
[----:B------:R-:W-:Y:S02]  /*6b00*/  ISETP.GE.AND P1, PT, R94, UR5, PT ;  /* 0x000000055e007c0c */ /* 0x000fe4000bf26270 */
[----:B------:R-:W-:Y:S02]  /*6b10*/  SHF.R.U32.HI R98, RZ, 0x3, R5 ;  /* 0x00000003ff627819 */ /* 0x000fe40000011605 */
[----:B------:R-:W-:Y:S02]  /*6b20*/  ISETP.GE.U32.AND P3, PT, R108, R99, PT ;  /* 0x000000636c00720c */ /* 0x000fe40003f66070 */
[----:B------:R-:W-:Y:S02]  /*6b30*/  ISETP.LT.AND P0, PT, R96, UR4, !P1 ;  /* 0x0000000460007c0c */ /* 0x000fe4000cf01270 */
[----:B------:R-:W-:-:S04]  /*6b40*/  SHF.R.S32.HI R5, RZ, 0x1f, R108 ;  /* 0x0000001fff057819 */ /* 0x000fc8000001146c */
[----:B------:R-:W-:Y:S02]  /*6b50*/  ISETP.GE.U32.AND.EX P3, PT, R5, R98, P0, P3 ;  /* 0x000000620500720c */ /* 0x000fe40000766130 */
[----:B------:R-:W-:-:S05]  /*6b60*/  IADD3 R103, P0, R120, 0x100, RZ ;  /* 0x0000010078677810 */ /* 0x000fca0007f1e0ff */
[----:B------:R-:W-:-:S05]  /*6b70*/  IMAD.X R118, RZ, RZ, R119, P0 ;  /* 0x000000ffff767224 */ /* 0x000fca00000e0677 */
[----:B------:R-:W-:Y:S01]  /*6b80*/  LOP3.LUT R101, R118, R101, RZ, 0xfc, !PT ;  /* 0x0000006576657212 */ /* 0x000fe200078efcff */
[----:B------:R1:W-:Y:S03]  /*6b90*/  @P3 STG.E.64 desc[UR18][R116.64], R122 ;  /* 0x0000007a74003986 */ /* 0x0003e6000c101b12 */
[----:B------:R-:W-:-:S13]  /*6ba0*/  ISETP.NE.U32.AND P0, PT, R101, RZ, PT ;  /* 0x000000ff6500720c */ /* 0x000fda0003f05070 */
[----:B------:R-:W-:Y:S05]  /*6bb0*/  @!P0 BRA `(.L_x_50) ;  /* 0x00000000001c8947 */ /* 0x000fea0003800000 */
[----:B------:R-:W-:Y:S01]  /*6bc0*/  ULDC.64 UR4, c[0x0][0x2f0] ;  /* 0x0000bc0000047ab9 */ /* 0x000fe20000000a00 */
[----:B------:R-:W-:Y:S01]  /*6bd0*/  IMAD.MOV.U32 R101, RZ, RZ, R118 ;  /* 0x000000ffff657224 */ /* 0x000fe200078e0076 */
[----:B------:R-:W-:Y:S01]  /*6be0*/  MOV R99, UR5 ;  /* 0x0000000500637c02 */ /* 0x000fe20008000f00 */
[----:B------:R-:W-:Y:S01]  /*6bf0*/  IMAD.U32 R102, RZ, RZ, UR4 ;  /* 0x00000004ff667e24 */ /* 0x000fe2000f8e00ff */
[----:B------:R-:W-:Y:S02]  /*6c00*/  MOV R100, 0x6c20 ;  /* 0x00006c2000647802 */ /* 0x000fe40000000f00 */
[----:B-1---5:R-:W-:Y:S05]  /*6c10*/  CALL.REL.NOINC `($__internal_1_$__cuda_sm20_rem_u64) ;  /* 0x0000013c00ac7944 */ /* 0x022fea0003c00000 */
[----:B------:R-:W-:Y:S05]  /*6c20*/  BRA `(.L_x_51) ;  /* 0x00000000004c7947 */ /* 0x000fea0003800000 */
.L_x_50:
[----:B------:R-:W2:Y:S01]  /*6c30*/  I2F.U32.RP R100, R97 ;  /* 0x0000006100647306 */ /* 0x000ea20000209000 */
[----:B------:R-:W-:-:S07]  /*6c40*/  MOV R104, RZ ;  /* 0x000000ff00687202 */ /* 0x000fce0000000f00 */
[----:B--2---:R-:W2:Y:S02]  /*6c50*/  MUFU.RCP R99, R100 ;  /* 0x0000006400637308 */ /* 0x004ea40000001000 */
[----:B--2---:R-:W-:-:S06]  /*6c60*/  VIADD R99, R99, 0xffffffe ;  /* 0x0ffffffe63637836 */ /* 0x004fcc0000000000 */
[----:B------:R-:W2:Y:S02]  /*6c70*/  F2I.FTZ.U32.TRUNC.NTZ R105, R99 ;  /* 0x0000006300697305 */ /* 0x000ea4000021f000 */
[----:B--2---:R-:W-:-:S04]  /*6c80*/  IMAD.MOV R98, RZ, RZ, -R105 ;  /* 0x000000ffff627224 */ /* 0x004fc800078e0a69 */
[----:B------:R-:W-:-:S04]  /*6c90*/  IMAD R98, R98, R97, RZ ;  /* 0x0000006162627224 */ /* 0x000fc800078e02ff */
[----:B------:R-:W-:Y:S01]  /*6ca0*/  IMAD.HI.U32 R98, R105, R98, R104 ;  /* 0x0000006269627227 */ /* 0x000fe200078e0068 */
[----:B------:R-:W-:-:S05]  /*6cb0*/  MOV R105, RZ ;  /* 0x000000ff00697202 */ /* 0x000fca0000000f00 */
        /* <DEDUP_REMOVED lines=10> */
.L_x_51:
[----:B------:R-:W-:Y:S05]  /*6d60*/  BSYNC B0 ;  /* 0x0000000000007941 */ /* 0x000fea0003800000 */
.L_x_49:
[----:B------:R-:W-:Y:S01]  /*6d70*/  VIADD R97, R94, 0x20 ;  /* 0x000000205e617836 */ /* 0x000fe20000000000 */
[----:B------:R-:W-:Y:S01]  /*6d80*/  ULDC.64 UR4, c[0x0][0x210] ;  /* 0x0000840000047ab9 */ /* 0x000fe20000000a00 */
[--C-:B------:R-:W-:Y:S01]  /*6d90*/  SHF.R.U64 R99, R104, 0x3, R105.reuse ;  /* 0x0000000368637819 */ /* 0x100fe20000001269 */
[----:B------:R-:W-:Y:S01]  /*6da0*/  BSSY B0, `(.L_x_52) ;  /* 0x000003d000007945 */ /* 0x000fe20003800000 */
[----:B------:R-:W-:Y:S02]  /*6db0*/  SHF.R.U32.HI R98, RZ, 0x3, R105 ;  /* 0x00000003ff627819 */ /* 0x000fe40000011669 */
[----:B------:R-:W-:Y:S02]  /*6dc0*/  ISETP.GE.AND P0, PT, R97, UR5, PT ;  /* 0x0000000561007c0c */ /* 0x000fe4000bf06270 */
[----:B------:R-:W-:Y:S02]  /*6dd0*/  ISETP.GE.U32.AND P3, PT, R108, R99, PT ;  /* 0x000000636c00720c */ /* 0x000fe40003f66070 */
[----:B------:R-:W-:Y:S01]  /*6de0*/  ISETP.LT.AND P4, PT, R96, UR4, !P0 ;  /* 0x0000000460007c0c */ /* 0x000fe2000c781270 */
[----:B------:R-:W-:-:S03]  /*6df0*/  ULDC.64 UR4, c[0x0][0x2f8] ;  /* 0x0000be0000047ab9 */ /* 0x000fc60000000a00 */
[----:B------:R-:W-:Y:S02]  /*6e00*/  ISETP.GE.U32.AND.EX P4, PT, R5, R98, P4, P3 ;  /* 0x000000620500720c */ /* 0x000fe40002786130 */
[----:B------:R-:W-:Y:S01]  /*6e10*/  IADD3 R118, P3, R116, UR4, RZ ;  /* 0x0000000474767c10 */ /* 0x000fe2000ff7e0ff */
[----:B------:R-:W-:Y:S02]  /*6e20*/  ULDC UR4, c[0x0][0x2f4] ;  /* 0x0000bd0000047ab9 */ /* 0x000fe40000000800 */
[----:B------:R-:W-:Y:S01]  /*6e30*/  IMAD.U32 R101, RZ, RZ, UR4 ;  /* 0x00000004ff657e24 */ /* 0x000fe2000f8e00ff */
[----:B------:R-:W-:Y:S02]  /*6e40*/  IADD3.X R119, R117, UR5, RZ, P3, !PT ;  /* 0x0000000575777c10 */ /* 0x000fe40009ffe4ff */
[----:B------:R-:W-:-:S05]  /*6e50*/  IADD3 R120, P3, -R68, R118, RZ ;  /* 0x0000007644787210 */ /* 0x000fca0007f7e1ff */
[----:B------:R-:W-:Y:S02]  /*6e60*/  @P4 IMAD.MOV.U32 R98, RZ, RZ, R116 ;  /* 0x000000ffff624224 */ /* 0x000fe400078e0074 */
[----:B------:R-:W-:Y:S02]  /*6e70*/  @P4 IMAD.MOV.U32 R99, RZ, RZ, R117 ;  /* 0x000000ffff634224 */ /* 0x000fe400078e0075 */
[----:B------:R-:W-:-:S03]  /*6e80*/  IMAD.X R121, R119, 0x1, ~R69, P3 ;  /* 0x0000000177797824 */ /* 0x000fc600018e0e45 */
[----:B------:R2:W-:Y:S02]  /*6e90*/  @P4 STG.E.64 desc[UR18][R98.64+0x100], R18 ;  /* 0x0001001262004986 */ /* 0x0005e4000c101b12 */
[----:B------:R-:W-:-:S04]  /*6ea0*/  LOP3.LUT R5, R121, R101, RZ, 0xfc, !PT ;  /* 0x0000006579057212 */ /* 0x000fc800078efcff */
[----:B------:R-:W-:-:S13]  /*6eb0*/  ISETP.NE.U32.AND P3, PT, R5, RZ, PT ;  /* 0x000000ff0500720c */ /* 0x000fda0003f65070 */
[----:B------:R-:W-:Y:S05]  /*6ec0*/  @!P3 BRA `(.L_x_53) ;  /* 0x00000000004cb947 */ /* 0x000fea0003800000 */
[----:B------:R-:W-:Y:S01]  /*6ed0*/  ULDC.64 UR4, c[0x0][0x2f0] ;  /* 0x0000bc0000047ab9 */ /* 0x000fe20000000a00 */
[----:B--2---:R-:W-:Y:S01]  /*6ee0*/  IMAD.MOV.U32 R98, RZ, RZ, R120 ;  /* 0x000000ffff627224 */ /* 0x004fe200078e0078 */
[----:B------:R-:W-:Y:S01]  /*6ef0*/  MOV R106, UR5 ;  /* 0x00000005006a7c02 */ /* 0x000fe20008000f00 */
[----:B------:R-:W-:Y:S01]  /*6f00*/  IMAD.U32 R103, RZ, RZ, UR4 ;  /* 0x00000004ff677e24 */ /* 0x000fe2000f8e00ff */
[----:B------:R-:W-:Y:S02]  /*6f10*/  MOV R97, R121 ;  /* 0x0000007900617202 */ /* 0x000fe40000000f00 */
[----:B------:R-:W-:Y:S02]  /*6f20*/  MOV R104, 0x6f40 ;  /* 0x00006f4000687802 */ /* 0x000fe40000000f00 */
[----:B-1---5:R-:W-:Y:S05]  /*6f30*/  CALL.REL.NOINC `($__internal_0_$__cuda_sm20_div_u64) ;  /* 0x0000013400d07944 */ /* 0x022fea0003c00000 */
[----:B------:R-:W-:Y:S01]  /*6f40*/  IADD3 R18, P3, RZ, -R99, RZ ;  /* 0x80000063ff127210 */ /* 0x000fe20007f7e0ff */
[----:B------:R-:W-:Y:S01]  /*6f50*/  ULDC.64 UR4, c[0x0][0x2f0] ;  /* 0x0000bc0000047ab9 */ /* 0x000fe20000000a00 */
[----:B------:R-:W-:Y:S01]  /*6f60*/  IMAD.MOV.U32 R19, RZ, RZ, R99 ;  /* 0x000000ffff137224 */ /* 0x000fe200078e0063 */
[----:B------:R-:W-:Y:S02]  /*6f70*/  MOV R97, UR4 ;  /* 0x0000000400617c02 */ /* 0x000fe40008000f00 */
[----:B------:R-:W-:Y:S02]  /*6f80*/  IADD3.X R98, RZ, ~R98, RZ, P3, !PT ;  /* 0x80000062ff627210 */ /* 0x000fe40001ffe4ff */
[----:B------:R-:W-:Y:S01]  /*6f90*/  MOV R101, UR5 ;  /* 0x0000000500657c02 */ /* 0x000fe20008000f00 */
[----:B------:R-:W-:-:S04]  /*6fa0*/  IMAD.WIDE.U32 R102, R18, R97, R120 ;  /* 0x0000006112667225 */ /* 0x000fc800078e0078 */
[----:B------:R-:W-:Y:S01]  /*6fb0*/  IMAD R5, R98, R97, RZ ;  /* 0x0000006162057224 */ /* 0x000fe200078e02ff */
[----:B------:R-:W-:-:S03]  /*6fc0*/  MOV R98, R102 ;  /* 0x0000006600627202 */ /* 0x000fc60000000f00 */
[----:B------:R-:W-:-:S04]  /*6fd0*/  IMAD R5, R18, R101, R5 ;  /* 0x0000006512057224 */ /* 0x000fc800078e0205 */
[----:B------:R-:W-:Y:S01]  /*6fe0*/  IMAD.IADD R18, R5, 0x1, R103 ;  /* 0x0000000105127824 */ /* 0x000fe200078e0267 */
[----:B------:R-:W-:Y:S05]  /*6ff0*/  BRA `(.L_x_54) ;  /* 0x00000000005c7947 */ /* 0x000fea0003800000 */
.L_x_53:
[----:B------:R-:W-:Y:S01]  /*7000*/  ULDC UR4, c[0x0][0x2f0] ;  /* 0x0000bc0000047ab9 */ /* 0x000fe20000000800 */
[----:B------:R-:W-:Y:S01]  /*7010*/  IMAD.MOV.U32 R102, RZ, RZ, RZ ;  /* 0x000000ffff667224 */ /* 0x000fe200078e00ff */
[----:B------:R-:W-:-:S04]  /*7020*/  MOV R97, UR4 ;  /* 0x0000000400617c02 */ /* 0x000fc80008000f00 */
[----:B--2---:R-:W2:Y:S01]  /*7030*/  I2F.U32.RP R99, R97 ;  /* 0x0000006100637306 */ /* 0x004ea20000209000 */
[----:B------:R-:W-:-:S07]  /*7040*/  ISETP.NE.U32.AND P3, PT, R97, RZ, PT ;  /* 0x000000ff6100720c */ /* 0x000fce0003f65070 */
[----:B--2---:R-:W2:Y:S02]  /*7050*/  MUFU.RCP R98, R99 ;  /* 0x0000006300627308 */ /* 0x004ea40000001000 */
[----:B--2---:R-:W-:-:S06]  /*7060*/  VIADD R98, R98, 0xffffffe ;  /* 0x0ffffffe62627836 */ /* 0x004fcc0000000000 */
[----:B------:R-:W2:Y:S02]  /*7070*/  F2I.FTZ.U32.TRUNC.NTZ R103, R98 ;  /* 0x0000006200677305 */ /* 0x000ea4000021f000 */
[----:B--2---:R-:W-:-:S05]  /*7080*/  IMAD R19, R103, R97, RZ ;  /* 0x0000006167137224 */ /* 0x004fca00078e02ff */
[----:B------:R-:W-:-:S05]  /*7090*/  IADD3 R19, -R19, RZ, RZ ;  /* 0x000000ff13137210 */ /* 0x000fca0007ffe1ff */
[----:B------:R-:W-:-:S06]  /*70a0*/  IMAD.HI.U32 R19, R103, R19, R102 ;  /* 0x0000001367137227 */ /* 0x000fcc00078e0066 */
[----:B------:R-:W-:-:S05]  /*70b0*/  IMAD.HI.U32 R19, R19, R120, RZ ;  /* 0x0000007813137227 */ /* 0x000fca00078e00ff */
[----:B------:R-:W-:-:S05]  /*70c0*/  IADD3 R5, -R19, RZ, RZ ;  /* 0x000000ff13057210 */ /* 0x000fca0007ffe1ff */
[----:B------:R-:W-:-:S05]  /*70d0*/  IMAD R18, R97, R5, R120 ;  /* 0x0000000561127224 */ /* 0x000fca00078e0278 */
[----:B------:R-:W-:-:S13]  /*70e0*/  ISETP.GE.U32.AND P5, PT, R18, R97, PT ;  /* 0x000000611200720c */ /* 0x000fda0003fa6070 */
[----:B------:R-:W-:Y:S01]  /*70f0*/  @P5 IMAD.IADD R18, R18, 0x1, -R97 ;  /* 0x0000000112125824 */ /* 0x000fe200078e0a61 */
[----:B------:R-:W-:-:S04]  /*7100*/  @P5 IADD3 R19, R19, 0x1, RZ ;  /* 0x0000000113135810 */ /* 0x000fc80007ffe0ff */
[----:B------:R-:W-:Y:S02]  /*7110*/  ISETP.GE.U32.AND P4, PT, R18, R97, PT ;  /* 0x000000611200720c */ /* 0x000fe40003f86070 */
[----:B------:R-:W-:-:S11]  /*7120*/  MOV R18, RZ ;  /* 0x000000ff00127202 */ /* 0x000fd60000000f00 */
[----:B------:R-:W-:Y:S01]  /*7130*/  @P4 VIADD R19, R19, 0x1 ;  /* 0x0000000113134836 */ /* 0x000fe20000000000 */
[----:B------:R-:W-:-:S04]  /*7140*/  @!P3 LOP3.LUT R19, RZ, R97, RZ, 0x33, !PT ;  /* 0x00000061ff13b212 */ /* 0x000fc800078e33ff */
[----:B------:R-:W-:-:S05]  /*7150*/  IADD3 R98, -R19, RZ, RZ ;  /* 0x000000ff13627210 */ /* 0x000fca0007ffe1ff */
[----:B------:R-:W-:Y:S02]  /*7160*/  IMAD R98, R97, R98, R120 ;  /* 0x0000006261627224 */ /* 0x000fe400078e0278 */
.L_x_54:
[----:B------:R-:W-:Y:S05]  /*7170*/  BSYNC B0 ;  /* 0x0000000000007941 */ /* 0x000fea0003800000 */
.L_x_52:
[----:B------:R-:W-:Y:S01]  /*7180*/  VIADD R5, R96, 0x1 ;  /* 0x0000000160057836 */ /* 0x000fe20000000000 */
[--C-:B------:R-:W-:Y:S01]  /*7190*/  SHF.R.U64 R98, R98, 0x3, R18.reuse ;  /* 0x0000000362627819 */ /* 0x100fe20000001212 */
[----:B------:R-:W-:Y:S01]  /*71a0*/  ULDC UR4, c[0x0][0x210] ;  /* 0x0000840000047ab9 */ /* 0x000fe20000000800 */
[----:B------:R-:W-:Y:S01]  /*71b0*/  SHF.R.U32.HI R99, RZ, 0x3, R18 ;  /* 0x00000003ff637819 */ /* 0x000fe20000011612 */
[----:B------:R-:W-:Y:S01]  /*71c0*/  BSSY B0, `(.L_x_55) ;  /* 0x0000025000007945 */ /* 0x000fe20003800000 */
[----:B------:R-:W-:Y:S02]  /*71d0*/  ISETP.GE.U32.AND P4, PT, R19, R98, PT ;  /* 0x000000621300720c */ /* 0x000fe40003f86070 */
[----:B------:R-:W-:Y:S02]  /*71e0*/  SHF.R.S32.HI R18, RZ, 0x1f, R19 ;  /* 0x0000001fff127819 */ /* 0x000fe40000011413 */
[----:B------:R-:W-:-:S04]  /*71f0*/  ISETP.LT.AND P3, PT, R5, UR4, !P1 ;  /* 0x0000000405007c0c */ /* 0x000fc8000cf61270 */
        /* <DEDUP_REMOVED lines=12> */
[----:B-12--5:R-:W-:Y:S05]  /*72c0*/  CALL.REL.NOINC `($__internal_1_$__cuda_sm20_rem_u64) ;  /* 0x0000013800007944 */ /* 0x026fea0003c00000 */
[----:B------:R-:W-:Y:S05]  /*72d0*/  BRA `(.L_x_57) ;  /* 0x00000000004c7947 */ /* 0x000fea0003800000 */
.L_x_56:
[----:B------:R-:W2:Y:S01]  /*72e0*/  I2F.U32.RP R98, R97 ;  /* 0x0000006100627306 */ /* 0x000ea20000209000 */
[----:B------:R-:W-:Y:S02]  /*72f0*/  MOV R100, RZ ;  /* 0x000000ff00647202 */ /* 0x000fe40000000f00 */
[----:B------:R-:W-:-:S05]  /*7300*/  MOV R105, RZ ;  /* 0x000000ff00697202 */ /* 0x000fca0000000f00 */
[----:B--2---:R-:W2:Y:S02]  /*7310*/  MUFU.RCP R17, R98 ;  /* 0x0000006200117308 */ /* 0x004ea40000001000 */
[----:B--2---:R-:W-:-:S06]  /*7320*/  VIADD R17, R17, 0xffffffe ;  /* 0x0ffffffe11117836 */ /* 0x004fcc0000000000 */
[----:B------:R-:W2:Y:S02]  /*7330*/  F2I.FTZ.U32.TRUNC.NTZ R101, R17 ;  /* 0x0000001100657305 */ /* 0x000ea4000021f000 */
[----:B--2---:R-:W-:-:S04]  /*7340*/  IMAD.MOV R16, RZ, RZ, -R101 ;  /* 0x000000ffff107224 */ /* 0x004fc800078e0a65 */
        /* <DEDUP_REMOVED lines=12> */
.L_x_57:
[----:B------:R-:W-:Y:S05]  /*7410*/  BSYNC B0 ;  /* 0x0000000000007941 */ /* 0x000fea0003800000 */
.L_x_55:
[--C-:B------:R-:W-:Y:S01]  /*7420*/  SHF.R.U64 R16, R104, 0x3, R105.reuse ;  /* 0x0000000368107819 */ /* 0x100fe20000001269 */
[----:B------:R-:W-:Y:S01]  /*7430*/  ULDC UR4, c[0x0][0x210] ;  /* 0x0000840000047ab9 */ /* 0x000fe20000000800 */
[----:B------:R-:W-:Y:S01]  /*7440*/  SHF.R.U32.HI R17, RZ, 0x3, R105 ;  /* 0x00000003ff117819 */ /* 0x000fe20000011669 */
[----:B------:R-:W-:Y:S01]  /*7450*/  BSSY B0, `(.L_x_58) ;  /* 0x0000039000007945 */ /* 0x000fe20003800000 */
        /* <DEDUP_REMOVED lines=9> */
[----:B------:R-:W-:Y:S01]  /*74f0*/  IMAD.X R19, R17, 0x1, ~R69, P3 ;  /* 0x0000000111137824 */ /* 0x000fe200018e0e45 */
[----:B------:R2:W-:Y:S04]  /*7500*/  @P4 STG.E.64 desc[UR18][R118.64+0x100], R14 ;  /* 0x0001000e76004986 */ /* 0x0005e8000c101b12 */
        /* <DEDUP_REMOVED lines=9> */
[----:B-12--5:R-:W-:Y:S05]  /*75a0*/  CALL.REL.NOINC `($__internal_0_$__cuda_sm20_div_u64) ;  /* 0x0000013000347944 */ /* 0x026fea0003c00000 */
        /* <DEDUP_REMOVED lines=12> */
.L_x_59:
[----:B------:R-:W-:Y:S01]  /*7670*/  ULDC UR4, c[0x0][0x2f0] ;  /* 0x0000bc0000047ab9 */ /* 0x000fe20000000800 */
[----:B------:R-:W-:Y:S01]  /*7680*/  IMAD.MOV.U32 R102, RZ, RZ, RZ ;  /* 0x000000ffff667224 */ /* 0x000fe200078e00ff */
[----:B------:R-:W-:-:S04]  /*7690*/  MOV R97, UR4 ;  /* 0x0000000400617c02 */ /* 0x000fc80008000f00 */
[----:B------:R-:W3:Y:S01]  /*76a0*/  I2F.U32.RP R99, R97 ;  /* 0x0000006100637306 */ /* 0x000ee20000209000 */
[----:B------:R-:W-:-:S07]  /*76b0*/  ISETP.NE.U32.AND P3, PT, R97, RZ, PT ;  /* 0x000000ff6100720c */ /* 0x000fce0003f65070 */
[----:B---3--:R-:W3:Y:S02]  /*76c0*/  MUFU.RCP R98, R99 ;  /* 0x0000006300627308 */ /* 0x008ee40000001000 */
[----:B---3--:R-:W-:-:S06]  /*76d0*/  VIADD R98, R98, 0xffffffe ;  /* 0x0ffffffe62627836 */ /* 0x008fcc0000000000 */
        /* <DEDUP_REMOVED lines=16> */
.L_x_60:
[----:B------:R-:W-:Y:S05]  /*77e0*/  BSYNC B0 ;  /* 0x0000000000007941 */ /* 0x000fea0003800000 */
.L_x_58:
        /* <DEDUP_REMOVED lines=22> */
.L_x_62:
        /* <DEDUP_REMOVED lines=19> */
.L_x_63:
[----:B------:R-:W-:Y:S05]  /*7a80*/  BSYNC B0 ;  /* 0x0000000000007941 */ /* 0x000fea0003800000 */
.L_x_61:
        /* <DEDUP_REMOVED lines=37> */
.L_x_65:
[----:B------:R-:W-:Y:S01]  /*7ce0*/  ULDC UR4, c[0x0][0x2f0] ;  /* 0x0000bc0000047ab9 */ /* 0x000fe20000000800 */
[----:B------:R-:W-:Y:S01]  /*7cf0*/  IMAD.MOV.U32 R98, RZ, RZ, RZ ;  /* 0x000000ffff627224 */ /* 0x000fe200078e00ff */
[----:B--2---:R-:W-:-:S04]  /*7d00*/  MOV R17, UR4 ;  /* 0x0000000400117c02 */ /* 0x004fc80008000f00 */
[----:B------:R-:W2:Y:S01]  /*7d10*/  I2F.U32.RP R18, R17 ;  /* 0x0000001100127306 */ /* 0x000ea20000209000 */
        /* <DEDUP_REMOVED lines=19> */
.L_x_66:
[----:B------:R-:W-:Y:S05]  /*7e50*/  BSYNC B0 ;  /* 0x0000000000007941 */ /* 0x000fea0003800000 */
.L_x_64:
        /* <DEDUP_REMOVED lines=16> */
[----:B------:R-:W-:Y:S01]  /*7f60*/  MOV R100, 0x7fa0 ;  /* 0x00007fa000647802 */ /* 0x000fe20000000f00 */
[----:B------:R-:W-:Y:S01]  /*7f70*/  IMAD.U32 R102, RZ, RZ, UR4 ;  /* 0x00000004ff667e24 */ /* 0x000fe2000f8e00ff */
[----:B------:R-:W-:Y:S02]  /*7f80*/  MOV R99, UR5 ;  /* 0x0000000500637c02 */ /* 0x000fe40008000f00 */
[----:B-12--5:R-:W-:Y:S05]  /*7f90*/  CALL.REL.NOINC `($__internal_1_$__cuda_sm20_rem_u64) ;  /* 0x0000012800cc7944 */ /* 0x026fea0003c00000 */
[----:B------:R-:W-:Y:S05]  /*7fa0*/  BRA `(.L_x_69) ;  /* 0x00000000004c7947 */ /* 0x000fea0003800000 */
.L_x_68:
        /* <DEDUP_REMOVED lines=19> */
.L_x_69:
[----:B------:R-:W-:Y:S05]  /*80e0*/  BSYNC B0 ;  /* 0x0000000000007941 */ /* 0x000fea0003800000 */
.L_x_67:
[--C-:B------:R-:W-:Y:S01]  /*80f0*/  SHF.R.U64 R8, R104, 0x3, R105.reuse ;  /* 0x0000000368087819 */ /* 0x100fe20000001269 */
[----:B------:R-:W-:Y:S01]  /*8100*/  ULDC UR6, c[0x0][0x210] ;  /* 0x0000840000067ab9 */ /* 0x000fe20000000800 */
[----:B------:R-:W-:Y:S02]  /*8110*/  SHF.R.U32.HI R9, RZ, 0x3, R105 ;  /* 0x00000003ff097819 */ /* 0x000fe40000011669 */
[----:B------:R-:W-:Y:S02]  /*8120*/  ISETP.GE.U32.AND P1, PT, R11, R8, PT ;  /* 0x000000080b00720c */ /* 0x000fe40003f26070 */
[----:B------:R-:W-:-:S04]  /*8130*/  ISETP.LT.AND P0, PT, R5, UR6, !P0 ;  /* 0x0000000605007c0c */ /* 0x000fc8000c701270 */
[----:B------:R-:W-:-:S13]  /*8140*/  ISETP.GE.U32.AND.EX P0, PT, R10, R9, P0, P1 ;  /* 0x000000090a00720c */ /* 0x000fda0000706110 */
[----:B------:R-:W-:Y:S05]  /*8150*/  @!P0 BRA `(.L_x_70) ;  /* 0x0000000000ac8947 */ /* 0x000fea0003800000 */
[----:B------:R2:W-:Y:S01]  /*8160*/  STG.E.64 desc[UR18][R12.64+0x100], R6 ;  /* 0x000100060c007986 */ /* 0x0005e2000c101b12 */
[----:B------:R-:W-:Y:S05]  /*8170*/  BRA `(.L_x_70) ;  /* 0x0000000000a47947 */ /* 0x000fea0003800000 */
.L_x_45:
[----:B------:R-:W-:Y:S01]  /*8180*/  ULDC UR4, c[0x0][0x214] ;  /* 0x0000850000047ab9 */ /* 0x000fe20000000800 */
[C---:B------:R-:W-:Y:S01]  /*8190*/  VIADD R5, R94.reuse, 0x20 ;  /* 0x000000205e057836 */ /* 0x040fe20000000000 */
[----:B------:R-:W-:-:S04]  /*81a0*/  ISETP.GE.AND P0, PT, R94, UR4, PT ;  /* 0x000000045e007c0c */ /* 0x000fc8000bf06270 */
[----:B------:R-:W-:Y:S01]  /*81b0*/  ISETP.GE.AND P1, PT, R5, UR4, PT ;  /* 0x0000000405007c0c */ /* 0x000fe2000bf26270 */
[C---:B------:R-:W-:Y:S01]  /*81c0*/  VIADD R5, R96.reuse, 0x1 ;  /* 0x0000000160057836 */ /* 0x040fe20000000000 */
[C---:B------:R-:W-:Y:S01]  /*81d0*/  ISETP.LT.AND P3, PT, R96.reuse, UR6, !P0 ;  /* 0x0000000660007c0c */ /* 0x040fe2000c761270 */
[----:B------:R-:W-:Y:S01]  /*81e0*/  ULDC.64 UR4, c[0x0][0x2f8] ;  /* 0x0000be0000047ab9 */ /* 0x000fe20000000a00 */
[----:B------:R-:W-:Y:S01]  /*81f0*/  ISETP.LT.AND P4, PT, R96, UR6, !P1 ;  /* 0x0000000660007c0c */ /* 0x000fe2000cf81270 */
[----:B------:R-:W-:-:S04]  /*8200*/  UIADD3 UR9, UP0, UR4, 0x100, URZ ;  /* 0x0000010004097890 */ /* 0x000fc8000ff1e03f */
[----:B------:R-:W-:-:S06]  /*8210*/  UIADD3.X UR7, URZ, UR5, URZ, UP0, !UPT ;  /* 0x000000053f077290 */ /* 0x000fcc00087fe43f */
[--C-:B------:R-:W-:Y:S02]  /*8220*/  @P3 IMAD.MOV.U32 R100, RZ, RZ, R116.reuse ;  /* 0x000000ffff643224 */ /* 0x100fe400078e0074 */
[--C-:B------:R-:W-:Y:S02]  /*8230*/  @P3 IMAD.MOV.U32 R101, RZ, RZ, R117.reuse ;  /* 0x000000ffff653224 */ /* 0x100fe400078e0075 */
[----:B------:R-:W-:Y:S02]  /*8240*/  @P4 IMAD.MOV.U32 R104, RZ, RZ, R116 ;  /* 0x000000ffff684224 */ /* 0x000fe400078e0074 */
[----:B------:R-:W-:Y:S01]  /*8250*/  @P4 IMAD.MOV.U32 R105, RZ, RZ, R117 ;  /* 0x000000ffff694224 */ /* 0x000fe200078e0075 */
[----:B------:R1:W-:Y:S01]  /*8260*/  @P3 STG.E.64 desc[UR18][R100.64], R122 ;  /* 0x0000007a64003986 */ /* 0x0003e2000c101b12 */
[----:B------:R-:W-:-:S03]  /*8270*/  ISETP.LT.AND P3, PT, R5, UR6, !P0 ;  /* 0x0000000605007c0c */ /* 0x000fc6000c761270 */
[----:B------:R2:W-:Y:S01]  /*8280*/  @P4 STG.E.64 desc[UR18][R104.64+0x100], R18 ;  /* 0x0001001268004986 */ /* 0x0005e2000c101b12 */
[----:B------:R-:W-:-:S04]  /*8290*/  IADD3 R98, P4, R116, UR4, RZ ;  /* 0x0000000474627c10 */ /* 0x000fc8000ff9e0ff */
[----:B------:R-:W-:Y:S02]  /*82a0*/  IADD3.X R99, R117, UR5, RZ, P4, !PT ;  /* 0x0000000575637c10 */ /* 0x000fe4000a7fe4ff */
[----:B------:R-:W-:Y:S01]  /*82b0*/  ISETP.LT.AND P4, PT, R5, UR6, !P1 ;  /* 0x0000000605007c0c */ /* 0x000fe2000cf81270 */
[----:B------:R-:W-:Y:S02]  /*82c0*/  VIADD R5, R96, 0x2 ;  /* 0x0000000260057836 */ /* 0x000fe40000000000 */
[----:B------:R3:W-:Y:S01]  /*82d0*/  @P3 STG.E.64 desc[UR18][R98.64], R16 ;  /* 0x0000001062003986 */ /* 0x0007e2000c101b12 */
[----:B------:R-:W-:Y:S02]  /*82e0*/  IADD3 R102, P3, R116, UR9, RZ ;  /* 0x0000000974667c10 */ /* 0x000fe4000ff7e0ff */
[----:B------:R-:W-:Y:S02]  /*82f0*/  ISETP.LT.AND P1, PT, R5, UR6, !P1 ;  /* 0x0000000605007c0c */ /* 0x000fe4000cf21270 */
[----:B------:R-:W-:-:S05]  /*8300*/  IADD3.X R103, R117, UR7, RZ, P3, !PT ;  /* 0x0000000775677c10 */ /* 0x000fca0009ffe4ff */
[----:B------:R3:W-:Y:S01]  /*8310*/  @P4 STG.E.64 desc[UR18][R102.64], R14 ;  /* 0x0000000e66004986 */ /* 0x0007e2000c101b12 */
[----:B-1----:R-:W-:Y:S01]  /*8320*/  IADD3 R100, P3, R98, UR4, RZ ;  /* 0x0000000462647c10 */ /* 0x002fe2000ff7e0ff */
[----:B--2---:R-:W-:Y:S01]  /*8330*/  VIADD R18, R96, 0x3 ;  /* 0x0000000360127836 */ /* 0x004fe20000000000 */
[----:B------:R-:W-:Y:S02]  /*8340*/  IADD3 R104, P4, R98, UR9, RZ ;  /* 0x0000000962687c10 */ /* 0x000fe4000ff9e0ff */
[----:B------:R-:W-:Y:S02]  /*8350*/  IADD3.X R101, R99, UR5, RZ, P3, !PT ;  /* 0x0000000563657c10 */ /* 0x000fe40009ffe4ff */
[----:B------:R-:W-:Y:S02]  /*8360*/  ISETP.LT.AND P3, PT, R5, UR6, !P0 ;  /* 0x0000000605007c0c */ /* 0x000fe4000c761270 */
[----:B------:R-:W-:Y:S02]  /*8370*/  ISETP.LT.AND P0, PT, R18, UR6, !P0 ;  /* 0x0000000612007c0c */ /* 0x000fe4000c701270 */
[----:B------:R-:W-:-:S02]  /*8380*/  IADD3.X R105, R99, UR7, RZ, P4, !PT ;  /* 0x0000000763697c10 */ /* 0x000fc4000a7fe4ff */
[----:B------:R-:W-:-:S04]  /*8390*/  IADD3 R18, P4, R100, UR4, RZ ;  /* 0x0000000464127c10 */ /* 0x000fc8000ff9e0ff */
[C---:B------:R-:W-:Y:S02]  /*83a0*/  IADD3.X R19, R101.reuse, UR5, RZ, P4, !PT ;  /* 0x0000000565137c10 */ /* 0x040fe4000a7fe4ff */
[----:B---3--:R-:W-:Y:S01]  /*83b0*/  IADD3 R16, P4, R100, UR9, RZ ;  /* 0x0000000964107c10 */ /* 0x008fe2000ff9e0ff */
[----:B------:R3:W-:Y:S03]  /*83c0*/  @P3 STG.E.64 desc[UR18][R100.64], R12 ;  /* 0x0000000c64003986 */ /* 0x0007e6000c101b12 */
[----:B------:R-:W-:Y:S01]  /*83d0*/  IADD3.X R17, R101, UR7, RZ, P4, !PT ;  /* 0x0000000765117c10 */ /* 0x000fe2000a7fe4ff */
[----:B------:R3:W-:Y:S04]  /*83e0*/  @P1 STG.E.64 desc[UR18][R104.64], R10 ;  /* 0x0000000a68001986 */ /* 0x0007e8000c101b12 */
[----:B------:R3:W-:Y:S04]  /*83f0*/  @P0 STG.E.64 desc[UR18][R18.64], R8 ;  /* 0x0000000812000986 */ /* 0x0007e8000c101b12 */
[----:B------:R3:W-:Y:S02]  /*8400*/  @P5 STG.E.64 desc[UR18][R16.64], R6 ;  /* 0x0000000610005986 */ /* 0x0007e4000c101b12 */
.L_x_70:
[----:B------:R-:W-:Y:S05]  /*8410*/  BSYNC B1 ;  /* 0x0000000000017941 */ /* 0x000fea0003800000 */
.L_x_44:
[----:B------:R-:W-:Y:S01]  /*8420*/  ULDC.64 UR4, c[0x0][0x310] ;  /* 0x0000c40000047ab9 */ /* 0x000fe20000000a00 */
[----:B---3--:R-:W-:Y:S01]  /*8430*/  IADD3 R8, P1, R72, R92, RZ ;  /* 0x0000005c48087210 */ /* 0x008fe20007f3e0ff */
[----:B------:R-:W-:Y:S01]  /*8440*/  BSSY B1, `(.L_x_71) ;  /* 0x00001a3000017945 */ /* 0x000fe20003800000 */
[----:B--2---:R-:W-:-:S03]  /*8450*/  IADD3 R6, P0, R116, UR4, RZ ;  /* 0x0000000474067c10 */ /* 0x004fc6000ff1e0ff */
[----:B------:R-:W-:Y:S01]  /*8460*/  IMAD.X R9, R73, 0x1, R91, P1 ;  /* 0x0000000149097824 */ /* 0x000fe200008e065b */
[----:B------:R-:W-:Y:S01]  /*8470*/  IADD3.X R7, R117, UR5, RZ, P0, !PT ;  /* 0x0000000575077c10 */ /* 0x000fe200087fe4ff */
[----:B------:R-:W-:Y:S08]  /*8480*/  @P2 BRA `(.L_x_72) ;  /* 0x0000001400dc2947 */ /* 0x000ff00003800000 */
        /* <DEDUP_REMOVED lines=11> */
[----:B-1---5:R-:W-:Y:S05]  /*8540*/  CALL.REL.NOINC `($__internal_0_$__cuda_sm20_div_u64) ;  /* 0x00000120004c7944 */ /* 0x022fea0003c00000 */
[----:B------:R-:W-:-:S04]  /*8550*/  IADD3 R5, P0, RZ, -R99, RZ ;  /* 0x80000063ff057210 */ /* 0x000fc80007f1e0ff */
[----:B------:R-:W-:Y:S01]  /*8560*/  IADD3.X R11, RZ, ~R98, RZ, P0, !PT ;  /* 0x80000062ff0b7210 */ /* 0x000fe200007fe4ff */
[----:B------:R-:W-:-:S04]  /*8570*/  IMAD.WIDE.U32 R14, R90, R5, R12 ;  /* 0x000000055a0e7225 */ /* 0x000fc800078e000c */
[----:B------:R-:W-:-:S04]  /*8580*/  IMAD R10, R11, R90, RZ ;  /* 0x0000005a0b0a7224 */ /* 0x000fc800078e02ff */
[----:B------:R-:W-:Y:S01]  /*8590*/  IMAD R5, R0, R5, R10 ;  /* 0x0000000500057224 */ /* 0x000fe200078e020a */
[----:B------:R-:W-:-:S04]  /*85a0*/  MOV R10, R99 ;  /* 0x00000063000a7202 */ /* 0x000fc80000000f00 */
[----:B------:R-:W-:Y:S01]  /*85b0*/  IADD3 R5, R5, R15, RZ ;  /* 0x0000000f05057210 */ /* 0x000fe20007ffe0ff */
[----:B------:R-:W-:Y:S05]  /*85c0*/  BRA `(.L_x_75) ;  /* 0x0000000000547947 */ /* 0x000fea0003800000 */
.L_x_74:
[----:B------:R-:W2:Y:S01]  /*85d0*/  I2F.U32.RP R14, R90 ;  /* 0x0000005a000e7306 */ /* 0x000ea20000209000 */
[----:B------:R-:W-:Y:S01]  /*85e0*/  IMAD.MOV.U32 R10, RZ, RZ, RZ ;  /* 0x000000ffff0a7224 */ /* 0x000fe200078e00ff */
[----:B------:R-:W-:-:S06]  /*85f0*/  ISETP.NE.U32.AND P0, PT, R90, RZ, PT ;  /* 0x000000ff5a00720c */ /* 0x000fcc0003f05070 */
[----:B--2---:R-:W2:Y:S02]  /*8600*/  MUFU.RCP R11, R14 ;  /* 0x0000000e000b7308 */ /* 0x004ea40000001000 */
[----:B--2---:R-:W-:-:S06]  /*8610*/  IADD3 R11, R11, 0xffffffe, RZ ;  /* 0x0ffffffe0b0b7810 */ /* 0x004fcc0007ffe0ff */
[----:B------:R-:W2:Y:S02]  /*8620*/  F2I.FTZ.U32.TRUNC.NTZ R11, R11 ;  /* 0x0000000b000b7305 */ /* 0x000ea4000021f000 */
[----:B--2---:R-:W-:-:S05]  /*8630*/  IADD3 R5, RZ, -R11, RZ ;  /* 0x8000000bff057210 */ /* 0x004fca0007ffe0ff */
        /* <DEDUP_REMOVED lines=14> */
.L_x_75:
[----:B------:R-:W-:Y:S05]  /*8720*/  BSYNC B0 ;  /* 0x0000000000007941 */ /* 0x000fea0003800000 */
.L_x_73:
[----:B------:R-:W-:Y:S01]  /*8730*/  ULDC.64 UR4, c[0x0][0x210] ;  /* 0x0000840000047ab9 */ /* 0x000fe20000000a00 */
[--C-:B------:R-:W-:Y:S02]  /*8740*/  SHF.R.U64 R11, R14, 0x3, R5.reuse ;  /* 0x000000030e0b7819 */ /* 0x100fe40000001205 */
[----:B------:R-:W-:Y:S02]  /*8750*/  ISETP.GE.AND P1, PT, R94, UR5, PT ;  /* 0x000000055e007c0c */ /* 0x000fe4000bf26270 */
[----:B------:R-:W-:Y:S02]  /*8760*/  SHF.R.U32.HI R14, RZ, 0x3, R5 ;  /* 0x00000003ff0e7819 */ /* 0x000fe40000011605 */
[----:B------:R-:W-:Y:S02]  /*8770*/  ISETP.GE.U32.AND P0, PT, R10, R11, PT ;  /* 0x0000000b0a00720c */ /* 0x000fe40003f06070 */
[----:B------:R-:W-:Y:S02]  /*8780*/  ISETP.LT.AND P3, PT, R4, UR4, !P1 ;  /* 0x0000000404007c0c */ /* 0x000fe4000cf61270 */
[----:B------:R-:W-:-:S04]  /*8790*/  SHF.R.S32.HI R5, RZ, 0x1f, R10 ;  /* 0x0000001fff057819 */ /* 0x000fc8000001140a */
[----:B------:R-:W-:-:S13]  /*87a0*/  ISETP.GE.U32.AND.EX P0, PT, R5, R14, P3, P0 ;  /* 0x0000000e0500720c */ /* 0x000fda0001f06100 */
[----:B------:R2:W4:Y:S01]  /*87b0*/  @P0 LDG.E.LTC128B.64 R88, desc[UR18][R8.64] ;  /* 0x0000001208580981 */ /* 0x000522000c1e1b20 */
[----:B------:R-:W-:Y:S01]  /*87c0*/  IADD3 R103, P0, R12, 0x100, RZ ;  /* 0x000001000c677810 */ /* 0x000fe20007f1e0ff */
[----:B------:R-:W-:Y:S04]  /*87d0*/  BSSY B0, `(.L_x_76) ;  /* 0x000001d000007945 */ /* 0x000fe80003800000 */
[----:B------:R-:W-:-:S05]  /*87e0*/  IMAD.X R101, RZ, RZ, R13, P0 ;  /* 0x000000ffff657224 */ /* 0x000fca00000e060d */
[----:B------:R-:W-:-:S04]  /*87f0*/  LOP3.LUT R11, R101, R0, RZ, 0xfc, !PT ;  /* 0x00000000650b7212 */ /* 0x000fc800078efcff */
[----:B------:R-:W-:-:S13]  /*8800*/  ISETP.NE.U32.AND P0, PT, R11, RZ, PT ;  /* 0x000000ff0b00720c */ /* 0x000fda0003f05070 */
[----:B--2---:R-:W-:Y:S05]  /*8810*/  @!P0 BRA `(.L_x_77) ;  /* 0x0000000000148947 */ /* 0x004fea0003800000 */
[----:B------:R-:W-:Y:S01]  /*8820*/  IMAD.MOV.U32 R102, RZ, RZ, R90 ;  /* 0x000000ffff667224 */ /* 0x000fe200078e005a */
[----:B------:R-:W-:Y:S02]  /*8830*/  MOV R99, R0 ;  /* 0x0000000000637202 */ /* 0x000fe40000000f00 */
[----:B------:R-:W-:Y:S02]  /*8840*/  MOV R100, 0x8860 ;  /* 0x0000886000647802 */ /* 0x000fe40000000f00 */
[----:B-1--45:R-:W-:Y:S05]  /*8850*/  CALL.REL.NOINC `($__internal_1_$__cuda_sm20_rem_u64) ;  /* 0x00000120009c7944 */ /* 0x032fea0003c00000 */
[----:B------:R-:W-:Y:S05]  /*8860*/  BRA `(.L_x_78) ;  /* 0x00000000004c7947 */ /* 0x000fea0003800000 */
.L_x_77:
        /* <DEDUP_REMOVED lines=19> */
.L_x_78:
[----:B------:R-:W-:Y:S05]  /*89a0*/  BSYNC B0 ;  /* 0x0000000000007941 */ /* 0x000fea0003800000 */
.L_x_76:
[----:B------:R-:W-:Y:S01]  /*89b0*/  VIADD R11, R94, 0x20 ;  /* 0x000000205e0b7836 */ /* 0x000fe20000000000 */
[----:B------:R-:W-:Y:S01]  /*89c0*/  ULDC.64 UR4, c[0x0][0x210] ;  /* 0x0000840000047ab9 */ /* 0x000fe20000000a00 */
[--C-:B------:R-:W-:Y:S02]  /*89d0*/  SHF.R.U64 R13, R104, 0x3, R105.reuse ;  /* 0x00000003680d7819 */ /* 0x100fe40000001269 */
[----:B------:R-:W-:Y:S02]  /*89e0*/  SHF.R.U32.HI R12, RZ, 0x3, R105 ;  /* 0x00000003ff0c7819 */ /* 0x000fe40000011669 */
[----:B------:R-:W-:Y:S02]  /*89f0*/  ISETP.GE.AND P0, PT, R11, UR5, PT ;  /* 0x000000050b007c0c */ /* 0x000fe4000bf06270 */
[----:B------:R-:W-:Y:S02]  /*8a00*/  ISETP.GE.U32.AND P3, PT, R10, R13, PT ;  /* 0x0000000d0a00720c */ /* 0x000fe40003f66070 */
        /* <DEDUP_REMOVED lines=12> */
[----:B--2---:R-:W-:Y:S05]  /*8ad0*/  @!P3 BRA `(.L_x_80) ;  /* 0x00000000003cb947 */ /* 0x004fea0003800000 */
[----:B------:R-:W-:Y:S01]  /*8ae0*/  IMAD.MOV.U32 R98, RZ, RZ, R12 ;  /* 0x000000ffff627224 */ /* 0x000fe200078e000c */
[----:B------:R-:W-:Y:S01]  /*8af0*/  MOV R103, R90 ;  /* 0x0000005a00677202 */ /* 0x000fe20000000f00 */
[----:B------:R-:W-:Y:S01]  /*8b00*/  IMAD.MOV.U32 R97, RZ, RZ, R13 ;  /* 0x000000ffff617224 */ /* 0x000fe200078e000d */
[----:B------:R-:W-:Y:S02]  /*8b10*/  MOV R106, R0 ;  /* 0x00000000006a7202 */ /* 0x000fe40000000f00 */
[----:B------:R-:W-:Y:S02]  /*8b20*/  MOV R104, 0x8b40 ;  /* 0x00008b4000687802 */ /* 0x000fe40000000f00 */
[----:B-1--45:R-:W-:Y:S05]  /*8b30*/  CALL.REL.NOINC `($__internal_0_$__cuda_sm20_div_u64) ;  /* 0x0000011800d07944 */ /* 0x032fea0003c00000 */
[----:B------:R-:W-:-:S04]  /*8b40*/  IADD3 R5, P3, RZ, -R99, RZ ;  /* 0x80000063ff057210 */ /* 0x000fc80007f7e0ff */
[----:B------:R-:W-:Y:S01]  /*8b50*/  IADD3.X R11, RZ, ~R98, RZ, P3, !PT ;  /* 0x80000062ff0b7210 */ /* 0x000fe20001ffe4ff */
[----:B------:R-:W-:-:S04]  /*8b60*/  IMAD.WIDE.U32 R14, R90, R5, R12 ;  /* 0x000000055a0e7225 */ /* 0x000fc800078e000c */
[----:B------:R-:W-:Y:S01]  /*8b70*/  IMAD R10, R11, R90, RZ ;  /* 0x0000005a0b0a7224 */ /* 0x000fe200078e02ff */
[----:B------:R-:W-:-:S03]  /*8b80*/  MOV R11, R99 ;  /* 0x00000063000b7202 */ /* 0x000fc60000000f00 */
[----:B------:R-:W-:Y:S01]  /*8b90*/  IMAD R5, R0, R5, R10 ;  /* 0x0000000500057224 */ /* 0x000fe200078e020a */
[----:B------:R-:W-:-:S04]  /*8ba0*/  MOV R10, R14 ;  /* 0x0000000e000a7202 */ /* 0x000fc80000000f00 */
[----:B------:R-:W-:Y:S01]  /*8bb0*/  IADD3 R5, R5, R15, RZ ;  /* 0x0000000f05057210 */ /* 0x000fe20007ffe0ff */
[----:B------:R-:W-:Y:S05]  /*8bc0*/  BRA `(.L_x_81) ;  /* 0x0000000000547947 */ /* 0x000fea0003800000 */
.L_x_80:
[----:B------:R-:W2:Y:S01]  /*8bd0*/  I2F.U32.RP R14, R90 ;  /* 0x0000005a000e7306 */ /* 0x000ea20000209000 */
[----:B------:R-:W-:-:S07]  /*8be0*/  ISETP.NE.U32.AND P3, PT, R90, RZ, PT ;  /* 0x000000ff5a00720c */ /* 0x000fce0003f65070 */
[----:B--2---:R-:W2:Y:S02]  /*8bf0*/  MUFU.RCP R10, R14 ;  /* 0x0000000e000a7308 */ /* 0x004ea40000001000 */
[----:B--2---:R-:W-:-:S06]  /*8c00*/  IADD3 R10, R10, 0xffffffe, RZ ;  /* 0x0ffffffe0a0a7810 */ /* 0x004fcc0007ffe0ff */
[----:B------:R-:W2:Y:S02]  /*8c10*/  F2I.FTZ.U32.TRUNC.NTZ R11, R10 ;  /* 0x0000000a000b7305 */ /* 0x000ea4000021f000 */
[----:B--2---:R-:W-:Y:S01]  /*8c20*/  IADD3 R5, RZ, -R11, RZ ;  /* 0x8000000bff057210 */ /* 0x004fe20007ffe0ff */
        /* <DEDUP_REMOVED lines=15> */
.L_x_81:
[----:B------:R-:W-:Y:S05]  /*8d20*/  BSYNC B0 ;  /* 0x0000000000007941 */ /* 0x000fea0003800000 */
.L_x_79:
[--C-:B------:R-:W-:Y:S01]  /*8d30*/  SHF.R.U64 R14, R10, 0x3, R5.reuse ;  /* 0x000000030a0e7819 */ /* 0x100fe20000001205 */
[----:B------:R-:W-:Y:S01]  /*8d40*/  VIADD R10, R96, 0x9 ;  /* 0x00000009600a7836 */ /* 0x000fe20000000000 */
[----:B------:R-:W-:Y:S02]  /*8d50*/  ULDC UR4, c[0x0][0x210] ;  /* 0x0000840000047ab9 */ /* 0x000fe40000000800 */
        /* <DEDUP_REMOVED lines=17> */
.L_x_83:
        /* <DEDUP_REMOVED lines=19> */
.L_x_84:
[----:B------:R-:W-:Y:S05]  /*8fa0*/  BSYNC B0 ;  /* 0x0000000000007941 */ /* 0x000fea0003800000 */
.L_x_82:
[--C-:B------:R-:W-:Y:S01]  /*8fb0*/  SHF.R.U64 R14, R104, 0x3, R105.reuse ;  /* 0x00000003680e7819 */ /* 0x100fe20000001269 */
[----:B------:R-:W-:Y:S01]  /*8fc0*/  ULDC UR4, c[0x0][0x210] ;  /* 0x0000840000047ab9 */ /* 0x000fe20000000800 */
[----:B------:R-:W-:Y:S02]  /*8fd0*/  SHF.R.U32.HI R12, RZ, 0x3, R105 ;  /* 0x00000003ff0c7819 */ /* 0x000fe40000011669 */
        /* <DEDUP_REMOVED lines=29> */
.L_x_86:
        /* <DEDUP_REMOVED lines=21> */
.L_x_87:
[----:B------:R-:W-:Y:S05]  /*9300*/  BSYNC B0 ;  /* 0x0000000000007941 */ /* 0x000fea0003800000 */
.L_x_85:
        /* <DEDUP_REMOVED lines=20> */
.L_x_89:
        /* <DEDUP_REMOVED lines=19> */
.L_x_90:
[----:B------:R-:W-:Y:S05]  /*9580*/  BSYNC B0 ;  /* 0x0000000000007941 */ /* 0x000fea0003800000 */
.L_x_88:
        /* <DEDUP_REMOVED lines=32> */
.L_x_92:
        /* <DEDUP_REMOVED lines=21> */
.L_x_93:
[----:B------:R-:W-:Y:S05]  /*98e0*/  BSYNC B0 ;  /* 0x0000000000007941 */ /* 0x000fea0003800000 */
.L_x_91:
        /* <DEDUP_REMOVED lines=20> */
.L_x_95:
        /* <DEDUP_REMOVED lines=19> */
.L_x_96:
[----:B------:R-:W-:Y:S05]  /*9b60*/  BSYNC B0 ;  /* 0x0000000000007941 */ /* 0x000fea0003800000 */
.L_x_94:
[--C-:B------:R-:W-:Y:S01]  /*9b70*/  SHF.R.U64 R14, R104, 0x3, R105.reuse ;  /* 0x00000003680e7819 */ /* 0x100fe20000001269 */
[----:B------:R-:W-:Y:S01]  /*9b80*/  ULDC UR6, c[0x0][0x210] ;  /* 0x0000840000067ab9 */ /* 0x000fe20000000800 */
[----:B------:R-:W-:Y:S02]  /*9b90*/  SHF.R.U32.HI R12, RZ, 0x3, R105 ;  /* 0x00000003ff0c7819 */ /* 0x000fe40000011669 */
[----:B------:R-:W-:Y:S02]  /*9ba0*/  ISETP.GE.U32.AND P1, PT, R11, R14, PT ;  /* 0x0000000e0b00720c */ /* 0x000fe40003f26070 */
[----:B------:R-:W-:-:S04]  /*9bb0*/  ISETP.LT.AND P5, PT, R10, UR6, !P0 ;  /* 0x000000060a007c0c */ /* 0x000fc8000c7a1270 */
[----:B------:R-:W-:-:S13]  /*9bc0*/  ISETP.GE.U32.AND.EX P1, PT, R5, R12, P5, P1 ;  /* 0x0000000c0500720c */ /* 0x000fda0002f26110 */
[----:B------:R-:W-:Y:S05]  /*9bd0*/  @!P1 BRA `(.L_x_97) ;  /* 0x0000000000a49947 */ /* 0x000fea0003800000 */
[----:B------:R3:W4:Y:S01]  /*9be0*/  LDG.E.LTC128B.64 R74, desc[UR18][R8.64+0x100] ;  /* 0x00010012084a7981 */ /* 0x000722000c1e1b20 */
[----:B------:R-:W-:Y:S05]  /*9bf0*/  BRA `(.L_x_97) ;  /* 0x00000000009c7947 */ /* 0x000fea0003800000 */
.L_x_72:
[C---:B------:R-:W-:Y:S01]  /*9c00*/  VIADD R5, R94.reuse, 0x20 ;  /* 0x000000205e057836 */ /* 0x040fe20000000000 */
[----:B------:R-:W-:Y:S02]  /*9c10*/  ULDC UR4, c[0x0][0x214] ;  /* 0x0000850000047ab9 */ /* 0x000fe40000000800 */
[----:B------:R-:W-:Y:S02]  /*9c20*/  ISETP.GE.AND P0, PT, R94, UR4, PT ;  /* 0x000000045e007c0c */ /* 0x000fe4000bf06270 */
[----:B------:R-:W-:Y:S02]  /*9c30*/  ISETP.GE.AND P5, PT, R5, UR4, PT ;  /* 0x0000000405007c0c */ /* 0x000fe4000bfa6270 */
[C---:B------:R-:W-:Y:S02]  /*9c40*/  ISETP.LT.AND P3, PT, R4.reuse, UR6, !P0 ;  /* 0x0000000604007c0c */ /* 0x040fe4000c761270 */
[----:B------:R-:W-:Y:S01]  /*9c50*/  ISETP.LT.AND P1, PT, R4, UR6, !P5 ;  /* 0x0000000604007c0c */ /* 0x000fe2000ef21270 */
[----:B------:R-:W-:Y:S01]  /*9c60*/  VIADD R5, R96, 0x9 ;  /* 0x0000000960057836 */ /* 0x000fe20000000000 */
[----:B------:R-:W-:-:S05]  /*9c70*/  IADD3 R12, P4, R70, R8, RZ ;  /* 0x00000008460c7210 */ /* 0x000fca0007f9e0ff */
[----:B------:R-:W-:-:S04]  /*9c80*/  IMAD.X R13, R71, 0x1, R9, P4 ;  /* 0x00000001470d7824 */ /* 0x000fc800020e0609 */
[----:B------:R2:W4:Y:S02]  /*9c90*/  @P3 LDG.E.LTC128B.64 R88, desc[UR18][R8.64] ;  /* 0x0000001208583981 */ /* 0x000524000c1e1b20 */
[----:B------:R-:W-:Y:S02]  /*9ca0*/  @P1 IMAD.MOV.U32 R14, RZ, RZ, R8 ;  /* 0x000000ffff0e1224 */ /* 0x000fe400078e0008 */
[----:B------:R-:W-:Y:S01]  /*9cb0*/  @P1 IMAD.MOV.U32 R15, RZ, RZ, R9 ;  /* 0x000000ffff0f1224 */ /* 0x000fe200078e0009 */
[----:B------:R-:W-:Y:S02]  /*9cc0*/  IADD3 R11, P3, R70, 0x100, RZ ;  /* 0x00000100460b7810 */ /* 0x000fe40007f7e0ff */
[C---:B------:R-:W-:Y:S02]  /*9cd0*/  ISETP.LT.AND P4, PT, R5.reuse, UR6, !P0 ;  /* 0x0000000605007c0c */ /* 0x040fe4000c781270 */
[----:B------:R3:W4:Y:S01]  /*9ce0*/  @P1 LDG.E.LTC128B.64 R86, desc[UR18][R14.64+0x100] ;  /* 0x000100120e561981 */ /* 0x000722000c1e1b20 */
[----:B------:R-:W-:Y:S01]  /*9cf0*/  ISETP.LT.AND P1, PT, R5, UR6, !P5 ;  /* 0x0000000605007c0c */ /* 0x000fe2000ef21270 */
[----:B------:R-:W-:Y:S01]  /*9d00*/  IMAD.X R5, RZ, RZ, R71, P3 ;  /* 0x000000ffff057224 */ /* 0x000fe200018e0647 */
[----:B------:R-:W-:-:S05]  /*9d10*/  IADD3 R16, P3, R11, R8, RZ ;  /* 0x000000080b107210 */ /* 0x000fca0007f7e0ff */
[----:B------:R-:W-:-:S03]  /*9d20*/  IMAD.X R17, R5, 0x1, R9, P3 ;  /* 0x0000000105117824 */ /* 0x000fc600018e0609 */
[----:B------:R1:W4:Y:S04]  /*9d30*/  @P4 LDG.E.LTC128B.64 R84, desc[UR18][R12.64] ;  /* 0x000000120c544981 */ /* 0x000328000c1e1b20 */
[----:B------:R1:W4:Y:S01]  /*9d40*/  @P1 LDG.E.LTC128B.64 R82, desc[UR18][R16.64] ;  /* 0x0000001210521981 */ /* 0x000322000c1e1b20 */
[----:B--2---:R-:W-:-:S05]  /*9d50*/  VIADD R8, R96, 0xa ;  /* 0x0000000a60087836 */ /* 0x004fca0000000000 */
[C---:B------:R-:W-:Y:S02]  /*9d60*/  ISETP.LT.AND P3, PT, R8.reuse, UR6, !P0 ;  /* 0x0000000608007c0c */ /* 0x040fe4000c761270 */
[----:B------:R-:W-:Y:S01]  /*9d70*/  ISETP.LT.AND P1, PT, R8, UR6, !P5 ;  /* 0x0000000608007c0c */ /* 0x000fe2000ef21270 */
[----:B------:R-:W-:Y:S01]  /*9d80*/  VIADD R8, R96, 0xb ;  /* 0x0000000b60087836 */ /* 0x000fe20000000000 */
[----:B---3--:R-:W-:-:S04]  /*9d90*/  IADD3 R14, P4, R70, R12, RZ ;  /* 0x0000000c460e7210 */ /* 0x008fc80007f9e0ff */
[C---:B------:R-:W-:Y:S01]  /*9da0*/  ISETP.LT.AND P0, PT, R8.reuse, UR6, !P0 ;  /* 0x0000000608007c0c */ /* 0x040fe2000c701270 */
[--C-:B------:R-:W-:Y:S01]  /*9db0*/  IMAD.X R15, R71, 0x1, R13.reuse, P4 ;  /* 0x00000001470f7824 */ /* 0x100fe200020e060d */
[----:B------:R-:W-:Y:S02]  /*9dc0*/  ISETP.LT.AND P5, PT, R8, UR6, !P5 ;  /* 0x0000000608007c0c */ /* 0x000fe4000efa1270 */
[----:B------:R-:W-:Y:S02]  /*9dd0*/  IADD3 R8, P4, R11, R12, RZ ;  /* 0x0000000c0b087210 */ /* 0x000fe40007f9e0ff */
[----:B------:R2:W4:Y:S01]  /*9de0*/  @P3 LDG.E.LTC128B.64 R80, desc[UR18][R14.64] ;  /* 0x000000120e503981 */ /* 0x000522000c1e1b20 */
[----:B------:R-:W-:Y:S02]  /*9df0*/  IADD3 R10, P3, R14, R11, RZ ;  /* 0x0000000b0e0a7210 */ /* 0x000fe40007f7e0ff */
[----:B------:R-:W-:Y:S01]  /*9e00*/  IMAD.X R9, R5, 0x1, R13, P4 ;  /* 0x0000000105097824 */ /* 0x000fe200020e060d */
[----:B-1----:R-:W-:-:S02]  /*9e10*/  IADD3 R12, P4, R70, R14, RZ ;  /* 0x0000000e460c7210 */ /* 0x002fc40007f9e0ff */
[----:B------:R-:W-:Y:S02]  /*9e20*/  IMAD.X R11, R15, 0x1, R5, P3 ;  /* 0x000000010f0b7824 */ /* 0x000fe400018e0605 */
[----:B------:R2:W4:Y:S01]  /*9e30*/  @P1 LDG.E.LTC128B.64 R78, desc[UR18][R8.64] ;  /* 0x00000012084e1981 */ /* 0x000522000c1e1b20 */
[----:B------:R-:W-:-:S03]  /*9e40*/  IMAD.X R13, R71, 0x1, R15, P4 ;  /* 0x00000001470d7824 */ /* 0x000fc600020e060f */
[----:B------:R2:W4:Y:S04]  /*9e50*/  @P5 LDG.E.LTC128B.64 R74, desc[UR18][R10.64] ;  /* 0x000000120a4a5981 */ /* 0x000528000c1e1b20 */
[----:B------:R2:W4:Y:S02]  /*9e60*/  @P0 LDG.E.LTC128B.64 R76, desc[UR18][R12.64] ;  /* 0x000000120c4c0981 */ /* 0x000524000c1e1b20 */
.L_x_97:
[----:B------:R-:W-:Y:S05]  /*9e70*/  BSYNC B1 ;  /* 0x0000000000017941 */ /* 0x000fea0003800000 */
.L_x_71:
[----:B------:R-:W-:Y:S01]  /*9e80*/  BAR.SYNC.DEFER_BLOCKING 0x0 ;  /* 0x0000000000007b1d */ /* 0x000fe20000010000 */
[----:B------:R-:W-:-:S05]  /*9e90*/  IADD3 R5, R96, 0x10, RZ ;  /* 0x0000001060057810 */ /* 0x000fca0007ffe0ff */
[----:B------:R-:W-:Y:S01]  /*9ea0*/  BSSY B1, `(.L_x_98) ;  /* 0x00001de000017945 */ /* 0x000fe20003800000 */
[----:B------:R-:W-:-:S04]  /*9eb0*/  DEPBAR.LE SB5, 0x8 ;  /* 0x0000d2000000791a */ /* 0x000fc80000000000 */
[----:B------:R-:W-:Y:S04]  /*9ec0*/  STS.128 [R95], R32 ;  /* 0x000000205f007388 */ /* 0x000fe80000000c00 */
[----:B------:R-:W-:Y:S04]  /*9ed0*/  STS.128 [R95+0x40], R28 ;  /* 0x0000401c5f007388 */ /* 0x000fe80000000c00 */
[----:B------:R-:W-:Y:S04]  /*9ee0*/  STS.128 [R95+0x80], R24 ;  /* 0x000080185f007388 */ /* 0x000fe80000000c00 */
[----:B------:R-:W-:Y:S01]  /*9ef0*/  STS.128 [R95+0xc0], R20 ;  /* 0x0000c0145f007388 */ /* 0x000fe20000000c00 */
[----:B------:R-:W-:Y:S06]  /*9f00*/  BAR.SYNC.DEFER_BLOCKING 0x0 ;  /* 0x0000000000007b1d */ /* 0x000fec0000010000 */
[----:B------:R-:W1:Y:S04]  /*9f10*/  LDS.64 R100, [R93+UR8] ;  /* 0x000000085d647984 */ /* 0x000e680008000a00 */
[----:B------:R-:W1:Y:S04]  /*9f20*/  LDS.64 R98, [R93+UR8+0x100] ;  /* 0x000100085d627984 */ /* 0x000e680008000a00 */
[----:B------:R-:W1:Y:S04]  /*9f30*/  LDS.64 R18, [R93+UR8+0x220] ;  /* 0x000220085d127984 */ /* 0x000e680008000a00 */
[----:B------:R-:W1:Y:S04]  /*9f40*/  LDS.64 R16, [R93+UR8+0x320] ;  /* 0x000320085d107984 */ /* 0x000e680008000a00 */
[----:B--2---:R-:W2:Y:S04]  /*9f50*/  LDS.64 R14, [R93+UR8+0x440] ;  /* 0x000440085d0e7984 */ /* 0x004ea80008000a00 */
[----:B------:R-:W2:Y:S04]  /*9f60*/  LDS.64 R12, [R93+UR8+0x540] ;  /* 0x000540085d0c7984 */ /* 0x000ea80008000a00 */
[----:B------:R-:W2:Y:S04]  /*9f70*/  LDS.64 R10, [R93+UR8+0x660] ;  /* 0x000660085d0a7984 */ /* 0x000ea80008000a00 */
[----:B---3--:R-:W3:Y:S01]  /*9f80*/  LDS.64 R8, [R93+UR8+0x760] ;  /* 0x000760085d087984 */ /* 0x008ee20008000a00 */
[----:B-1----:R-:W-:-:S02]  /*9f90*/  DMUL R24, R100, R114 ;  /* 0x0000007264187228 */ /* 0x002fc40000000000 */
[-C--:B------:R-:W-:Y:S02]  /*9fa0*/  DMUL R20, R98, R114.reuse ;  /* 0x0000007262147228 */ /* 0x080fe40000000000 */
[----:B------:R-:W-:-:S04]  /*9fb0*/  DMUL R18, R18, R114 ;  /* 0x0000007212127228 */ /* 0x000fc80000000000 */
[----:B----4-:R-:W-:Y:S02]  /*9fc0*/  DFMA R24, R88, R112, R24 ;  /* 0x000000705818722b */ /* 0x010fe40000000018 */
[----:B------:R-:W-:Y:S02]  /*9fd0*/  DMUL R16, R16, R114 ;  /* 0x0000007210107228 */ /* 0x000fe40000000000 */
[----:B------:R-:W-:Y:S02]  /*9fe0*/  DFMA R20, R86, R112, R20 ;  /* 0x000000705614722b */ /* 0x000fe40000000014 */
[----:B--2---:R-:W-:Y:S02]  /*9ff0*/  DMUL R14, R14, R114 ;  /* 0x000000720e0e7228 */ /* 0x004fe40000000000 */
[----:B------:R-:W-:Y:S02]  /*a000*/  DFMA R18, R84, R112, R18 ;  /* 0x000000705412722b */ /* 0x000fe40000000012 */
[----:B------:R-:W-:-:S02]  /*a010*/  DMUL R12, R12, R114 ;  /* 0x000000720c0c7228 */ /* 0x000fc40000000000 */
[----:B------:R-:W-:Y:S02]  /*a020*/  DFMA R16, R82, R112, R16 ;  /* 0x000000705210722b */ /* 0x000fe40000000010 */
[----:B------:R-:W-:Y:S02]  /*a030*/  DMUL R10, R10, R114 ;  /* 0x000000720a0a7228 */ /* 0x000fe40000000000 */
[----:B------:R-:W-:Y:S02]  /*a040*/  DFMA R14, R80, R112, R14 ;  /* 0x00000070500e722b */ /* 0x000fe4000000000e */
[----:B---3--:R-:W-:Y:S02]  /*a050*/  DMUL R8, R8, R114 ;  /* 0x0000007208087228 */ /* 0x008fe40000000000 */
[-C--:B------:R-:W-:Y:S02]  /*a060*/  DFMA R12, R78, R112.reuse, R12 ;  /* 0x000000704e0c722b */ /* 0x080fe4000000000c */
[----:B------:R-:W-:-:S04]  /*a070*/  DFMA R10, R76, R112, R10 ;  /* 0x000000704c0a722b */ /* 0x000fc8000000000a */
[----:B------:R-:W-:Y:S01]  /*a080*/  DFMA R8, R74, R112, R8 ;  /* 0x000000704a08722b */ /* 0x000fe20000000008 */
[----:B------:R-:W-:Y:S10]  /*a090*/  @P2 BRA `(.L_x_99) ;  /* 0x0000001800642947 */ /* 0x000ff40003800000 */
[----:B------:R-:W-:Y:S01]  /*a0a0*/  IADD3 R26, P0, -R68, R6, RZ ;  /* 0x00000006441a7210 */ /* 0x000fe20007f1e1ff */
[----:B------:R-:W-:Y:S01]  /*a0b0*/  ULDC UR4, c[0x0][0x2f4] ;  /* 0x0000bd0000047ab9 */ /* 0x000fe20000000800 */
[----:B------:R-:W-:Y:S01]  /*a0c0*/  BSSY B0, `(.L_x_100) ;  /* 0x0000030000007945 */ /* 0x000fe20003800000 */
[----:B------:R-:W-:Y:S02]  /*a0d0*/  IMAD.U32 R31, RZ, RZ, UR4 ;  /* 0x00000004ff1f7e24 */ /* 0x000fe4000f8e00ff */
[----:B------:R-:W-:-:S05]  /*a0e0*/  IMAD.X R27, R7, 0x1, ~R69, P0 ;  /* 0x00000001071b7824 */ /* 0x000fca00000e0e45 */
        /* <DEDUP_REMOVED lines=11> */
[----:B------:R-:W-:Y:S02]  /*a1a0*/  ULDC.64 UR4, c[0x0][0x2f0] ;  /* 0x0000bc0000047ab9 */ /* 0x000fe40000000a00 */
[----:B------:R-:W-:Y:S02]  /*a1b0*/  MOV R29, UR4 ;  /* 0x00000004001d7c02 */ /* 0x000fe40008000f00 */
[----:B------:R-:W-:Y:S02]  /*a1c0*/  IADD3.X R98, RZ, ~R98, RZ, P0, !PT ;  /* 0x80000062ff627210 */ /* 0x000fe400007fe4ff */
[----:B------:R-:W-:Y:S01]  /*a1d0*/  MOV R31, UR5 ;  /* 0x00000005001f7c02 */ /* 0x000fe20008000f00 */
[----:B------:R-:W-:-:S04]  /*a1e0*/  IMAD.WIDE.U32 R32, R22, R29, R26 ;  /* 0x0000001d16207225 */ /* 0x000fc800078e001a */
[----:B------:R-:W-:Y:S01]  /*a1f0*/  IMAD R23, R98, R29, RZ ;  /* 0x0000001d62177224 */ /* 0x000fe200078e02ff */
[----:B------:R-:W-:-:S03]  /*a200*/  MOV R28, R32 ;  /* 0x00000020001c7202 */ /* 0x000fc60000000f00 */
[----:B------:R-:W-:Y:S02]  /*a210*/  IMAD R22, R22, R31, R23 ;  /* 0x0000001f16167224 */ /* 0x000fe400078e0217 */
[----:B------:R-:W-:Y:S02]  /*a220*/  IMAD.MOV.U32 R23, RZ, RZ, R99 ;  /* 0x000000ffff177224 */ /* 0x000fe400078e0063 */
[----:B------:R-:W-:Y:S01]  /*a230*/  IMAD.IADD R33, R22, 0x1, R33 ;  /* 0x0000000116217824 */ /* 0x000fe200078e0221 */
[----:B------:R-:W-:Y:S05]  /*a240*/  BRA `(.L_x_102) ;  /* 0x00000000005c7947 */ /* 0x000fea0003800000 */
.L_x_101:
        /* <DEDUP_REMOVED lines=10> */
[----:B------:R-:W-:Y:S01]  /*a2f0*/  IMAD.HI.U32 R23, R33, R23, R32 ;  /* 0x0000001721177227 */ /* 0x000fe200078e0020 */
[----:B------:R-:W-:-:S05]  /*a300*/  MOV R33, RZ ;  /* 0x000000ff00217202 */ /* 0x000fca0000000f00 */
        /* <DEDUP_REMOVED lines=11> */
.L_x_102:
[----:B------:R-:W-:Y:S05]  /*a3c0*/  BSYNC B0 ;  /* 0x0000000000007941 */ /* 0x000fea0003800000 */
.L_x_100:
        /* <DEDUP_REMOVED lines=19> */
[----:B-1---5:R-:W-:Y:S05]  /*a500*/  CALL.REL.NOINC `($__internal_1_$__cuda_sm20_rem_u64) ;  /* 0x0000010400707944 */ /* 0x022fea0003c00000 */
[----:B------:R-:W-:Y:S05]  /*a510*/  BRA `(.L_x_105) ;  /* 0x00000000004c7947 */ /* 0x000fea0003800000 */
.L_x_104:
        /* <DEDUP_REMOVED lines=19> */
.L_x_105:
[----:B------:R-:W-:Y:S05]  /*a650*/  BSYNC B0 ;  /* 0x0000000000007941 */ /* 0x000fea0003800000 */
.L_x_103:
        /* <DEDUP_REMOVED lines=39> */
.L_x_107:
        /* <DEDUP_REMOVED lines=8> */
[----:B-1----:R-:W-:Y:S01]  /*a950*/  IMAD R21, R31, R27, RZ ;  /* 0x0000001b1f157224 */ /* 0x002fe200078e02ff */
[----:B------:R-:W-:-:S04]  /*a960*/  MOV R20, RZ ;  /* 0x000000ff00147202 */ /* 0x000fc80000000f00 */
        /* <DEDUP_REMOVED lines=13> */
.L_x_108:
[----:B------:R-:W-:Y:S05]  /*aa40*/  BSYNC B0 ;  /* 0x0000000000007941 */ /* 0x000fea0003800000 */
.L_x_106:
        /* <DEDUP_REMOVED lines=21> */
.L_x_110:
        /* <DEDUP_REMOVED lines=19> */
.L_x_111:
[----:B------:R-:W-:Y:S05]  /*acd0*/  BSYNC B0 ;  /* 0x0000000000007941 */ /* 0x000fea0003800000 */
.L_x_109:
        /* <DEDUP_REMOVED lines=37> */
.L_x_113:
[----:B------:R-:W-:Y:S01]  /*af30*/  ULDC UR4, c[0x0][0x2f0] ;  /* 0x0000bc0000047ab9 */ /* 0x000fe20000000800 */
[----:B------:R-:W-:Y:S01]  /*af40*/  IMAD.MOV.U32 R26, RZ, RZ, RZ ;  /* 0x000000ffff1a7224 */ /* 0x000fe200078e00ff */
[----:B-1----:R-:W-:-:S04]  /*af50*/  MOV R23, UR4 ;  /* 0x0000000400177c02 */ /* 0x002fc80008000f00 */
        /* <DEDUP_REMOVED lines=20> */
.L_x_114:
[----:B------:R-:W-:Y:S05]  /*b0a0*/  BSYNC B0 ;  /* 0x0000000000007941 */ /* 0x000fea0003800000 */
.L_x_112:
        /* <DEDUP_REMOVED lines=21> */
.L_x_116:
        /* <DEDUP_REMOVED lines=19> */
.L_x_117:
[----:B------:R-:W-:Y:S05]  /*b330*/  BSYNC B0 ;  /* 0x0000000000007941 */ /* 0x000fea0003800000 */
.L_x_115:
        /* <DEDUP_REMOVED lines=37> */
.L_x_119:
        /* <DEDUP_REMOVED lines=23> */
.L_x_120:
[----:B------:R-:W-:Y:S05]  /*b700*/  BSYNC B0 ;  /* 0x0000000000007941 */ /* 0x000fea0003800000 */
.L_x_118:
        /* <DEDUP_REMOVED lines=21> */
.L_x_122:
        /* <DEDUP_REMOVED lines=19> */
.L_x_123:
[----:B------:R-:W-:Y:S05]  /*b990*/  BSYNC B0 ;  /* 0x0000000000007941 */ /* 0x000fea0003800000 */
.L_x_121:
        /* <DEDUP_REMOVED lines=9> */
.L_x_99:
[----:B------:R-:W-:Y:S01]  /*ba30*/  ULDC UR4, c[0x0][0x214] ;  /* 0x0000850000047ab9 */ /* 0x000fe20000000800 */
[C---:B------:R-:W-:Y:S01]  /*ba40*/  VIADD R22, R94.reuse, 0x20 ;  /* 0x000000205e167836 */ /* 0x040fe20000000000 */
[----:B------:R-:W-:-:S04]  /*ba50*/  ISETP.GE.AND P0, PT, R94, UR4, PT ;  /* 0x000000045e007c0c */ /* 0x000fc8000bf06270 */
[----:B------:R-:W-:Y:S01]  /*ba60*/  ISETP.GE.AND P1, PT, R22, UR4, PT ;  /* 0x0000000416007c0c */ /* 0x000fe2000bf26270 */
[----:B------:R-:W-:Y:S01]  /*ba70*/  ULDC.64 UR4, c[0x0][0x2f8] ;  /* 0x0000be0000047ab9 */ /* 0x000fe20000000a00 */
[C---:B------:R-:W-:Y:S01]  /*ba80*/  ISETP.LT.AND P3, PT, R4.reuse, UR6, !P0 ;  /* 0x0000000604007c0c */ /* 0x040fe2000c761270 */
[----:B------:R-:W-:Y:S01]  /*ba90*/  UIADD3 UR9, UP0, UR4, 0x100, URZ ;  /* 0x0000010004097890 */ /* 0x000fe2000ff1e03f */
[----:B------:R-:W-:Y:S01]  /*baa0*/  ISETP.LT.AND P4, PT, R4, UR6, !P1 ;  /* 0x0000000604007c0c */ /* 0x000fe2000cf81270 */
[----:B------:R-:W-:Y:S02]  /*bab0*/  VIADD R4, R96, 0x9 ;  /* 0x0000000960047836 */ /* 0x000fe40000000000 */
[----:B------:R-:W-:-:S08]  /*bac0*/  UIADD3.X UR7, URZ, UR5, URZ, UP0, !UPT ;  /* 0x000000053f077290 */ /* 0x000fd000087fe43f */
[----:B------:R1:W-:Y:S01]  /*bad0*/  @P3 STG.E.64 desc[UR18][R6.64], R24 ;  /* 0x0000001806003986 */ /* 0x0003e2000c101b12 */
[----:B------:R-:W-:-:S03]  /*bae0*/  ISETP.LT.AND P3, PT, R4, UR6, !P0 ;  /* 0x0000000604007c0c */ /* 0x000fc6000c761270 */
[----:B------:R2:W-:Y:S01]  /*baf0*/  @P4 STG.E.64 desc[UR18][R6.64+0x100], R20 ;  /* 0x0001001406004986 */ /* 0x0005e2000c101b12 */
[----:B------:R-:W-:-:S04]  /*bb00*/  IADD3 R22, P4, R6, UR4, RZ ;  /* 0x0000000406167c10 */ /* 0x000fc8000ff9e0ff */
[C---:B------:R-:W-:Y:S02]  /*bb10*/  IADD3.X R23, R7.reuse, UR5, RZ, P4, !PT ;  /* 0x0000000507177c10 */ /* 0x040fe4000a7fe4ff */
[----:B------:R-:W-:Y:S01]  /*bb20*/  ISETP.LT.AND P4, PT, R4, UR6, !P1 ;  /* 0x0000000604007c0c */ /* 0x000fe2000cf81270 */
[----:B------:R-:W-:Y:S02]  /*bb30*/  VIADD R4, R96, 0xa ;  /* 0x0000000a60047836 */ /* 0x000fe40000000000 */
[----:B------:R3:W-:Y:S01]  /*bb40*/  @P3 STG.E.64 desc[UR18][R22.64], R18 ;  /* 0x0000001216003986 */ /* 0x0007e2000c101b12 */
[----:B------:R-:W-:Y:S02]  /*bb50*/  IADD3 R26, P3, R6, UR9, RZ ;  /* 0x00000009061a7c10 */ /* 0x000fe4000ff7e0ff */
[----:B------:R-:W-:Y:S02]  /*bb60*/  ISETP.LT.AND P1, PT, R4, UR6, !P1 ;  /* 0x0000000604007c0c */ /* 0x000fe4000cf21270 */
[----:B------:R-:W-:-:S05]  /*bb70*/  IADD3.X R27, R7, UR7, RZ, P3, !PT ;  /* 0x00000007071b7c10 */ /* 0x000fca0009ffe4ff */
[----:B------:R3:W-:Y:S01]  /*bb80*/  @P4 STG.E.64 desc[UR18][R26.64], R16 ;  /* 0x000000101a004986 */ /* 0x0007e2000c101b12 */
[C---:B------:R-:W-:Y:S02]  /*bb90*/  IADD3 R28, P4, R22.reuse, UR9, RZ ;  /* 0x00000009161c7c10 */ /* 0x040fe4000ff9e0ff */
[----:B-1----:R-:W-:Y:S02]  /*bba0*/  IADD3 R24, P3, R22, UR4, RZ ;  /* 0x0000000416187c10 */ /* 0x002fe4000ff7e0ff */
[C---:B------:R-:W-:Y:S01]  /*bbb0*/  IADD3.X R29, R23.reuse, UR7, RZ, P4, !PT ;  /* 0x00000007171d7c10 */ /* 0x040fe2000a7fe4ff */
[----:B--2---:R-:W-:Y:S01]  /*bbc0*/  VIADD R20, R96, 0xb ;  /* 0x0000000b60147836 */ /* 0x004fe20000000000 */
[----:B------:R-:W-:Y:S02]  /*bbd0*/  IADD3.X R25, R23, UR5, RZ, P3, !PT ;  /* 0x0000000517197c10 */ /* 0x000fe40009ffe4ff */
[----:B------:R-:W-:Y:S02]  /*bbe0*/  ISETP.LT.AND P3, PT, R4, UR6, !P0 ;  /* 0x0000000604007c0c */ /* 0x000fe4000c761270 */
[----:B------:R-:W-:-:S02]  /*bbf0*/  ISETP.LT.AND P0, PT, R20, UR6, !P0 ;  /* 0x0000000614007c0c */ /* 0x000fc4000c701270 */
[----:B------:R-:W-:-:S04]  /*bc00*/  IADD3 R20, P4, R24, UR4, RZ ;  /* 0x0000000418147c10 */ /* 0x000fc8000ff9e0ff */
[----:B------:R-:W-:Y:S02]  /*bc10*/  IADD3.X R21, R25, UR5, RZ, P4, !PT ;  /* 0x0000000519157c10 */ /* 0x000fe4000a7fe4ff */
[----:B---3--:R-:W-:-:S03]  /*bc20*/  IADD3 R18, P4, R24, UR9, RZ ;  /* 0x0000000918127c10 */ /* 0x008fc6000ff9e0ff */
[----:B------:R1:W-:Y:S01]  /*bc30*/  @P3 STG.E.64 desc[UR18][R24.64], R14 ;  /* 0x0000000e18003986 */ /* 0x0003e2000c101b12 */
[----:B------:R-:W-:-:S03]  /*bc40*/  IADD3.X R19, R25, UR7, RZ, P4, !PT ;  /* 0x0000000719137c10 */ /* 0x000fc6000a7fe4ff */
[----:B------:R1:W-:Y:S04]  /*bc50*/  @P1 STG.E.64 desc[UR18][R28.64], R12 ;  /* 0x0000000c1c001986 */ /* 0x0003e8000c101b12 */
[----:B------:R1:W-:Y:S04]  /*bc60*/  @P0 STG.E.64 desc[UR18][R20.64], R10 ;  /* 0x0000000a14000986 */ /* 0x0003e8000c101b12 */
[----:B------:R1:W-:Y:S02]  /*bc70*/  @P5 STG.E.64 desc[UR18][R18.64], R8 ;  /* 0x0000000812005986 */ /* 0x0003e4000c101b12 */
.L_x_124:
[----:B------:R-:W-:Y:S05]  /*bc80*/  BSYNC B1 ;  /* 0x0000000000017941 */ /* 0x000fea0003800000 */
.L_x_98:
[----:B------:R-:W-:Y:S01]  /*bc90*/  ULDC.64 UR4, c[0x0][0x310] ;  /* 0x0000c40000047ab9 */ /* 0x000fe20000000a00 */
[----:B-12---:R-:W-:Y:S01]  /*bca0*/  LEA R8, P1, R72, R92, 0x1 ;  /* 0x0000005c48087211 */ /* 0x006fe200078208ff */
[----:B------:R-:W-:Y:S01]  /*bcb0*/  BSSY B1, `(.L_x_125) ;  /* 0x00001a1000017945 */ /* 0x000fe20003800000 */
[----:B------:R-:W-:Y:S02]  /*bcc0*/  IADD3 R6, P0, R6, UR4, RZ ;  /* 0x0000000406067c10 */ /* 0x000fe4000ff1e0ff */
[----:B------:R-:W-:Y:S02]  /*bcd0*/  LEA.HI.X R9, R72, R91, R73, 0x1, P1 ;  /* 0x0000005b48097211 */ /* 0x000fe400008f0c49 */
        /* <DEDUP_REMOVED lines=13> */
[----:B-----5:R-:W-:Y:S05]  /*bdb0*/  CALL.REL.NOINC `($__internal_0_$__cuda_sm20_div_u64) ;  /* 0x000000e800307944 */ /* 0x020fea0003c00000 */
[-C--:B------:R-:W-:Y:S02]  /*bdc0*/  IADD3 R11, P0, RZ, -R99.reuse, RZ ;  /* 0x80000063ff0b7210 */ /* 0x080fe40007f1e0ff */
[----:B------:R-:W-:Y:S02]  /*bdd0*/  MOV R10, R99 ;  /* 0x00000063000a7202 */ /* 0x000fe40000000f00 */
[----:B------:R-:W-:-:S05]  /*bde0*/  IADD3.X R15, RZ, ~R98, RZ, P0, !PT ;  /* 0x80000062ff0f7210 */ /* 0x000fca00007fe4ff */
[----:B------:R-:W-:Y:S02]  /*bdf0*/  IMAD R4, R15, R90, RZ ;  /* 0x0000005a0f047224 */ /* 0x000fe400078e02ff */
[----:B------:R-:W-:-:S04]  /*be00*/  IMAD.WIDE.U32 R14, R90, R11, R12 ;  /* 0x0000000b5a0e7225 */ /* 0x000fc800078e000c */
[----:B------:R-:W-:-:S05]  /*be10*/  IMAD R4, R0, R11, R4 ;  /* 0x0000000b00047224 */ /* 0x000fca00078e0204 */
[----:B------:R-:W-:Y:S01]  /*be20*/  IADD3 R11, R4, R15, RZ ;  /* 0x0000000f040b7210 */ /* 0x000fe20007ffe0ff */
[----:B------:R-:W-:Y:S05]  /*be30*/  BRA `(.L_x_129) ;  /* 0x0000000000547947 */ /* 0x000fea0003800000 */
.L_x_128:
        /* <DEDUP_REMOVED lines=21> */
.L_x_129:
[----:B------:R-:W-:Y:S05]  /*bf90*/  BSYNC B0 ;  /* 0x0000000000007941 */ /* 0x000fea0003800000 */
.L_x_127:
        /* <DEDUP_REMOVED lines=18> */
[----:B----45:R-:W-:Y:S05]  /*c0c0*/  CALL.REL.NOINC `($__internal_1_$__cuda_sm20_rem_u64) ;  /* 0x000000e800807944 */ /* 0x030fea0003c00000 */
[----:B------:R-:W-:Y:S05]  /*c0d0*/  BRA `(.L_x_132) ;  /* 0x00000000004c7947 */ /* 0x000fea0003800000 */
.L_x_131:
        /* <DEDUP_REMOVED lines=19> */
.L_x_132:
[----:B------:R-:W-:Y:S05]  /*c210*/  BSYNC B0 ;  /* 0x0000000000007941 */ /* 0x000fea0003800000 */
.L_x_130:
[----:B------:R-:W-:Y:S01]  /*c220*/  VIADD R11, R94, 0x20 ;  /* 0x000000205e0b7836 */ /* 0x000fe20000000000 */
[----:B------:R-:W-:Y:S01]  /*c230*/  ULDC.64 UR4, c[0x0][0x210] ;  /* 0x0000840000047ab9 */ /* 0x000fe20000000a00 */
[----:B------:R-:W-:-:S03]  /*c240*/  SHF.R.U64 R13, R104, 0x3, R105 ;  /* 0x00000003680d7819 */ /* 0x000fc60000001269 */
[----:B------:R-:W-:Y:S02]  /*c250*/  ISETP.GE.AND P0, PT, R11, UR5, PT ;  /* 0x000000050b007c0c */ /* 0x000fe4000bf06270 */
        /* <DEDUP_REMOVED lines=20> */
[----:B----45:R-:W-:Y:S05]  /*c3a0*/  CALL.REL.NOINC `($__internal_0_$__cuda_sm20_div_u64) ;  /* 0x000000e000b47944 */ /* 0x030fea0003c00000 */
[----:B------:R-:W-:-:S04]  /*c3b0*/  IADD3 R11, P3, RZ, -R99, RZ ;  /* 0x80000063ff0b7210 */ /* 0x000fc80007f7e0ff */
[----:B------:R-:W-:-:S05]  /*c3c0*/  IADD3.X R15, RZ, ~R98, RZ, P3, !PT ;  /* 0x80000062ff0f7210 */ /* 0x000fca0001ffe4ff */
[----:B------:R-:W-:Y:S02]  /*c3d0*/  IMAD R4, R15, R90, RZ ;  /* 0x0000005a0f047224 */ /* 0x000fe400078e02ff */
[----:B------:R-:W-:-:S04]  /*c3e0*/  IMAD.WIDE.U32 R14, R90, R11, R12 ;  /* 0x0000000b5a0e7225 */ /* 0x000fc800078e000c */
[----:B------:R-:W-:Y:S01]  /*c3f0*/  IMAD R4, R0, R11, R4 ;  /* 0x0000000b00047224 */ /* 0x000fe200078e0204 */
[----:B------:R-:W-:Y:S02]  /*c400*/  MOV R11, R99 ;  /* 0x00000063000b7202 */ /* 0x000fe40000000f00 */
[----:B------:R-:W-:Y:S02]  /*c410*/  MOV R10, R14 ;  /* 0x0000000e000a7202 */ /* 0x000fe40000000f00 */
[----:B------:R-:W-:Y:S01]  /*c420*/  IADD3 R4, R4, R15, RZ ;  /* 0x0000000f04047210 */ /* 0x000fe20007ffe0ff */
[----:B------:R-:W-:Y:S05]  /*c430*/  BRA `(.L_x_135) ;  /* 0x0000000000547947 */ /* 0x000fea0003800000 */
.L_x_134:
[----:B------:R-:W1:Y:S01]  /*c440*/  I2F.U32.RP R14, R90 ;  /* 0x0000005a000e7306 */ /* 0x000e620000209000 */
[----:B------:R-:W-:-:S07]  /*c450*/  ISETP.NE.U32.AND P3, PT, R90, RZ, PT ;  /* 0x000000ff5a00720c */ /* 0x000fce0003f65070 */
[----:B-1----:R-:W1:Y:S02]  /*c460*/  MUFU.RCP R10, R14 ;  /* 0x0000000e000a7308 */ /* 0x002e640000001000 */
[----:B-1----:R-:W-:-:S06]  /*c470*/  IADD3 R10, R10, 0xffffffe, RZ ;  /* 0x0ffffffe0a0a7810 */ /* 0x002fcc0007ffe0ff */
[----:B------:R-:W1:Y:S02]  /*c480*/  F2I.FTZ.U32.TRUNC.NTZ R11, R10 ;  /* 0x0000000a000b7305 */ /* 0x000e64000021f000 */
[----:B-1----:R-:W-:Y:S01]  /*c490*/  IADD3 R4, RZ, -R11, RZ ;  /* 0x8000000bff047210 */ /* 0x002fe20007ffe0ff */
[----:B------:R-:W-:-:S04]  /*c4a0*/  IMAD.MOV.U32 R10, RZ, RZ, RZ ;  /* 0x000000ffff0a7224 */ /* 0x000fc800078e00ff */
        /* <DEDUP_REMOVED lines=14> */
.L_x_135:
[----:B------:R-:W-:Y:S05]  /*c590*/  BSYNC B0 ;  /* 0x0000000000007941 */ /* 0x000fea0003800000 */
.L_x_133:
[--C-:B------:R-:W-:Y:S01]  /*c5a0*/  SHF.R.U64 R14, R10, 0x3, R4.reuse ;  /* 0x000000030a0e7819 */ /* 0x100fe20000001204 */
[----:B------:R-:W-:Y:S01]  /*c5b0*/  VIADD R10, R96, 0x11 ;  /* 0x00000011600a7836 */ /* 0x000fe20000000000 */
[----:B------:R-:W-:Y:S01]  /*c5c0*/  ULDC UR4, c[0x0][0x210] ;  /* 0x0000840000047ab9 */ /* 0x000fe20000000800 */
[----:B------:R-:W-:Y:S02]  /*c5d0*/  SHF.R.U32.HI R15, RZ, 0x3, R4 ;  /* 0x00000003ff0f7819 */ /* 0x000fe40000011604 */
[----:B------:R-:W-:Y:S02]  /*c5e0*/  ISETP.GE.U32.AND P3, PT, R11, R14, PT ;  /* 0x0000000e0b00720c */ /* 0x000fe40003f66070 */
        /* <DEDUP_REMOVED lines=15> */
.L_x_137:
        /* <DEDUP_REMOVED lines=19> */
.L_x_138:
[----:B------:R-:W-:Y:S05]  /*c810*/  BSYNC B0 ;  /* 0x0000000000007941 */ /* 0x000fea0003800000 */
.L_x_136:
        /* <DEDUP_REMOVED lines=32> */
.L_x_140:
        /* <DEDUP_REMOVED lines=21> */
.L_x_141:
[----:B------:R-:W-:Y:S05]  /*cb70*/  BSYNC B0 ;  /* 0x0000000000007941 */ /* 0x000fea0003800000 */
.L_x_139:
        /* <DEDUP_REMOVED lines=20> */
.L_x_143:
        /* <DEDUP_REMOVED lines=19> */
.L_x_144:
[----:B------:R-:W-:Y:S05]  /*cdf0*/  BSYNC B0 ;  /* 0x0000000000007941 */ /* 0x000fea0003800000 */
.L_x_142:
        /* <DEDUP_REMOVED lines=32> */
.L_x_146:
        /* <DEDUP_REMOVED lines=21> */
.L_x_147:
[----:B------:R-:W-:Y:S05]  /*d150*/  BSYNC B0 ;  /* 0x0000000000007941 */ /* 0x000fea0003800000 */
.L_x_145:
        /* <DEDUP_REMOVED lines=20> */
.L_x_149:
        /* <DEDUP_REMOVED lines=19> */
.L_x_150:
[----:B------:R-:W-:Y:S05]  /*d3d0*/  BSYNC B0 ;  /* 0x0000000000007941 */ /* 0x000fea0003800000 */
.L_x_148:
        /* <DEDUP_REMOVED lines=9> */
.L_x_126:
[----:B------:R-:W-:Y:S01]  /*d470*/  ULDC UR4, c[0x0][0x214] ;  /* 0x0000850000047ab9 */ /* 0x000fe20000000800 */
[C---:B------:R-:W-:Y:S01]  /*d480*/  VIADD R4, R94.reuse, 0x20 ;  /* 0x000000205e047836 */ /* 0x040fe20000000000 */
[----:B------:R-:W-:-:S04]  /*d490*/  ISETP.GE.AND P0, PT, R94, UR4, PT ;  /* 0x000000045e007c0c */ /* 0x000fc8000bf06270 */
[----:B------:R-:W-:Y:S02]  /*d4a0*/  ISETP.GE.AND P5, PT, R4, UR4, PT ;  /* 0x0000000404007c0c */ /* 0x000fe4000bfa6270 */
[C---:B------:R-:W-:Y:S02]  /*d4b0*/  ISETP.LT.AND P3, PT, R5.reuse, UR6, !P0 ;  /* 0x0000000605007c0c */ /* 0x040fe4000c761270 */
[----:B------:R-:W-:Y:S01]  /*d4c0*/  ISETP.LT.AND P1, PT, R5, UR6, !P5 ;  /* 0x0000000605007c0c */ /* 0x000fe2000ef21270 */
[----:B------:R-:W-:Y:S01]  /*d4d0*/  VIADD R4, R96, 0x11 ;  /* 0x0000001160047836 */ /* 0x000fe20000000000 */
[----:B------:R-:W-:-:S05]  /*d4e0*/  IADD3 R14, P4, R70, R8, RZ ;  /* 0x00000008460e7210 */ /* 0x000fca0007f9e0ff */
[----:B------:R-:W-:Y:S01]  /*d4f0*/  IMAD.X R15, R71, 0x1, R9, P4 ;  /* 0x00000001470f7824 */ /* 0x000fe200020e0609 */
[----:B------:R-:W-:-:S03]  /*d500*/  ISETP.LT.AND P4, PT, R4, UR6, !P0 ;  /* 0x0000000604007c0c */ /* 0x000fc6000c781270 */
[----:B------:R-:W4:Y:S01]  /*d510*/  @P3 LDG.E.LTC128B.64 R88, desc[UR18][R8.64] ;  /* 0x0000001208583981 */ /* 0x000f22000c1e1b20 */
[----:B------:R-:W-:-:S03]  /*d520*/  IADD3 R13, P3, R70, 0x100, RZ ;  /* 0x00000100460d7810 */ /* 0x000fc60007f7e0ff */
[----:B------:R1:W4:Y:S01]  /*d530*/  @P1 LDG.E.LTC128B.64 R86, desc[UR18][R8.64+0x100] ;  /* 0x0001001208561981 */ /* 0x000322000c1e1b20 */
[----:B------:R-:W-:Y:S01]  /*d540*/  ISETP.LT.AND P1, PT, R4, UR6, !P5 ;  /* 0x0000000604007c0c */ /* 0x000fe2000ef21270 */
[----:B------:R-:W-:Y:S01]  /*d550*/  IMAD.X R11, RZ, RZ, R71, P3 ;  /* 0x000000ffff0b7224 */ /* 0x000fe200018e0647 */
[----:B------:R-:W-:Y:S01]  /*d560*/  IADD3 R18, P3, R13, R8, RZ ;  /* 0x000000080d127210 */ /* 0x000fe20007f7e0ff */
[----:B------:R-:W-:Y:S02]  /*d570*/  VIADD R4, R96, 0x12 ;  /* 0x0000001260047836 */ /* 0x000fe40000000000 */
[----:B------:R2:W4:Y:S02]  /*d580*/  @P4 LDG.E.LTC128B.64 R84, desc[UR18][R14.64] ;  /* 0x000000120e544981 */ /* 0x000524000c1e1b20 */
[----:B------:R-:W-:Y:S01]  /*d590*/  IMAD.X R19, R11, 0x1, R9, P3 ;  /* 0x000000010b137824 */ /* 0x000fe200018e0609 */
[----:B------:R-:W-:-:S05]  /*d5a0*/  ISETP.LT.AND P3, PT, R4, UR6, !P0 ;  /* 0x0000000604007c0c */ /* 0x000fca000c761270 */
[----:B------:R2:W4:Y:S01]  /*d5b0*/  @P1 LDG.E.LTC128B.64 R82, desc[UR18][R18.64] ;  /* 0x0000001212521981 */ /* 0x000522000c1e1b20 */
[----:B------:R-:W-:Y:S01]  /*d5c0*/  ISETP.LT.AND P1, PT, R4, UR6, !P5 ;  /* 0x0000000604007c0c */ /* 0x000fe2000ef21270 */
[----:B------:R-:W-:Y:S01]  /*d5d0*/  VIADD R4, R96, 0x13 ;  /* 0x0000001360047836 */ /* 0x000fe20000000000 */
[----:B-1----:R-:W-:-:S05]  /*d5e0*/  IADD3 R8, P4, R70, R14, RZ ;  /* 0x0000000e46087210 */ /* 0x002fca0007f9e0ff */
[--C-:B------:R-:W-:Y:S01]  /*d5f0*/  IMAD.X R9, R71, 0x1, R15.reuse, P4 ;  /* 0x0000000147097824 */ /* 0x100fe200020e060f */
[----:B------:R-:W-:Y:S02]  /*d600*/  IADD3 R16, P4, R13, R14, RZ ;  /* 0x0000000e0d107210 */ /* 0x000fe40007f9e0ff */
[C---:B------:R-:W-:Y:S02]  /*d610*/  ISETP.LT.AND P0, PT, R4.reuse, UR6, !P0 ;  /* 0x0000000604007c0c */ /* 0x040fe4000c701270 */
[----:B------:R-:W-:Y:S01]  /*d620*/  ISETP.LT.AND P5, PT, R4, UR6, !P5 ;  /* 0x0000000604007c0c */ /* 0x000fe2000efa1270 */
[----:B------:R2:W4:Y:S01]  /*d630*/  @P3 LDG.E.LTC128B.64 R80, desc[UR18][R8.64] ;  /* 0x0000001208503981 */ /* 0x000522000c1e1b20 */
[----:B------:R-:W-:Y:S01]  /*d640*/  IMAD.X R17, R11, 0x1, R15, P4 ;  /* 0x000000010b117824 */ /* 0x000fe200020e060f */
[----:B------:R-:W-:Y:S02]  /*d650*/  IADD3 R10, P3, R8, R13, RZ ;  /* 0x0000000d080a7210 */ /* 0x000fe40007f7e0ff */
[----:B------:R-:W-:-:S02]  /*d660*/  IADD3 R12, P4, R70, R8, RZ ;  /* 0x00000008460c7210 */ /* 0x000fc40007f9e0ff */
[----:B------:R2:W4:Y:S01]  /*d670*/  @P1 LDG.E.LTC128B.64 R78, desc[UR18][R16.64] ;  /* 0x00000012104e1981 */ /* 0x000522000c1e1b20 */
[----:B------:R-:W-:Y:S02]  /*d680*/  IMAD.X R11, R9, 0x1, R11, P3 ;  /* 0x00000001090b7824 */ /* 0x000fe400018e060b */
[----:B------:R-:W-:-:S03]  /*d690*/  IMAD.X R13, R71, 0x1, R9, P4 ;  /* 0x00000001470d7824 */ /* 0x000fc600020e0609 */
[----:B------:R2:W4:Y:S04]  /*d6a0*/  @P5 LDG.E.LTC128B.64 R74, desc[UR18][R10.64] ;  /* 0x000000120a4a5981 */ /* 0x000528000c1e1b20 */
[----:B------:R2:W4:Y:S02]  /*d6b0*/  @P0 LDG.E.LTC128B.64 R76, desc[UR18][R12.64] ;  /* 0x000000120c4c0981 */ /* 0x000524000c1e1b20 */
.L_x_151:
[----:B------:R-:W-:Y:S05]  /*d6c0*/  BSYNC B1 ;  /* 0x0000000000017941 */ /* 0x000fea0003800000 */
.L_x_125:
[----:B------:R-:W-:Y:S01]  /*d6d0*/  BAR.SYNC.DEFER_BLOCKING 0x0 ;  /* 0x0000000000007b1d */ /* 0x000fe20000010000 */
[----:B-12---:R-:W-:Y:S01]  /*d6e0*/  MOV R8, R92 ;  /* 0x0000005c00087202 */ /* 0x006fe20000000f00 */
[----:B------:R-:W-:Y:S01]  /*d6f0*/  IMAD R11, R73, 0x3, RZ ;  /* 0x00000003490b7824 */ /* 0x000fe200078e02ff */
[----:B------:R-:W-:Y:S02]  /*d700*/  MOV R9, R91 ;  /* 0x0000005b00097202 */ /* 0x000fe40000000f00 */
[----:B------:R-:W-:Y:S01]  /*d710*/  IADD3 R4, R96, 0x18, RZ ;  /* 0x0000001860047810 */ /* 0x000fe20007ffe0ff */
[----:B------:R-:W-:Y:S01]  /*d720*/  BSSY B1, `(.L_x_152) ;  /* 0x00001e1000017945 */ /* 0x000fe20003800000 */
[----:B------:R-:W-:-:S05]  /*d730*/  IMAD.WIDE.U32 R8, R72, 0x3, R8 ;  /* 0x0000000348087825 */ /* 0x000fca00078e0008 */
[----:B------:R-:W-:Y:S01]  /*d740*/  IADD3 R11, R9, R11, RZ ;  /* 0x0000000b090b7210 */ /* 0x000fe20007ffe0ff */
[----:B------:R-:W-:-:S04]  /*d750*/  DEPBAR.LE SB5, 0x5 ;  /* 0x0000d1400000791a */ /* 0x000fc80000000000 */
[----:B------:R-:W-:Y:S04]  /*d760*/  STS.128 [R95], R36 ;  /* 0x000000245f007388 */ /* 0x000fe80000000c00 */
[----:B------:R-:W-:Y:S04]  /*d770*/  STS.128 [R95+0x40], R40 ;  /* 0x000040285f007388 */ /* 0x000fe80000000c00 */
[----:B------:R-:W-:Y:S01]  /*d780*/  STS.128 [R95+0x80], R44 ;  /* 0x0000802c5f007388 */ /* 0x000fe20000000c00 */
[----:B------:R-:W-:-:S04]  /*d790*/  DEPBAR.LE SB5, 0x4 ;  /* 0x0000d1000000791a */ /* 0x000fc80000000000 */
[----:B------:R-:W-:Y:S01]  /*d7a0*/  STS.128 [R95+0xc0], R48 ;  /* 0x0000c0305f007388 */ /* 0x000fe20000000c00 */
[----:B------:R-:W-:Y:S06]  /*d7b0*/  BAR.SYNC.DEFER_BLOCKING 0x0 ;  /* 0x0000000000007b1d */ /* 0x000fec0000010000 */
[----:B------:R-:W1:Y:S04]  /*d7c0*/  LDS.64 R28, [R93+UR8] ;  /* 0x000000085d1c7984 */ /* 0x000e680008000a00 */
[----:B------:R-:W2:Y:S04]  /*d7d0*/  LDS.64 R16, [R93+UR8+0x100] ;  /* 0x000100085d107984 */ /* 0x000ea80008000a00 */
[----:B------:R-:W3:Y:S04]  /*d7e0*/  LDS.64 R14, [R93+UR8+0x220] ;  /* 0x000220085d0e7984 */ /* 0x000ee80008000a00 */
[----:B------:R-:W3:Y:S04]  /*d7f0*/  LDS.64 R12, [R93+UR8+0x320] ;  /* 0x000320085d0c7984 */ /* 0x000ee80008000a00 */
[----:B------:R-:W3:Y:S04]  /*d800*/  LDS.64 R22, [R93+UR8+0x440] ;  /* 0x000440085d167984 */ /* 0x000ee80008000a00 */
[----:B------:R-:W3:Y:S04]  /*d810*/  LDS.64 R20, [R93+UR8+0x540] ;  /* 0x000540085d147984 */ /* 0x000ee80008000a00 */
[----:B------:R-:W3:Y:S04]  /*d820*/  LDS.64 R18, [R93+UR8+0x660] ;  /* 0x000660085d127984 */ /* 0x000ee80008000a00 */
[----:B------:R-:W3:Y:S01]  /*d830*/  LDS.64 R24, [R93+UR8+0x760] ;  /* 0x000760085d187984 */ /* 0x000ee20008000a00 */
[----:B-1----:R-:W-:-:S02]  /*d840*/  DMUL R28, R28, R114 ;  /* 0x000000721c1c7228 */ /* 0x002fc40000000000 */
[-C--:B--2---:R-:W-:Y:S02]  /*d850*/  DMUL R16, R16, R114.reuse ;  /* 0x0000007210107228 */ /* 0x084fe40000000000 */
[----:B---3--:R-:W-:-:S04]  /*d860*/  DMUL R14, R14, R114 ;  /* 0x000000720e0e7228 */ /* 0x008fc80000000000 */
        /* <DEDUP_REMOVED lines=8> */
[----:B------:R-:W-:Y:S02]  /*d8f0*/  DFMA R22, R80, R112, R22 ;  /* 0x000000705016722b */ /* 0x000fe40000000016 */
[----:B------:R-:W-:Y:S02]  /*d900*/  DMUL R24, R24, R114 ;  /* 0x0000007218187228 */ /* 0x000fe40000000000 */
        /* <DEDUP_REMOVED lines=31> */
.L_x_155:
        /* <DEDUP_REMOVED lines=23> */
.L_x_156:
[----:B------:R-:W-:Y:S05]  /*dc70*/  BSYNC B0 ;  /* 0x0000000000007941 */ /* 0x000fea0003800000 */
.L_x_154:
        /* <DEDUP_REMOVED lines=21> */
.L_x_158:
        /* <DEDUP_REMOVED lines=19> */
.L_x_159:
[----:B------:R-:W-:Y:S05]  /*df00*/  BSYNC B0 ;  /* 0x0000000000007941 */ /* 0x000fea0003800000 */
.L_x_157:
        /* <DEDUP_REMOVED lines=39> */
.L_x_161:
[----:B------:R-:W-:Y:S01]  /*e180*/  ULDC UR4, c[0x0][0x2f0] ;  /* 0x0000bc0000047ab9 */ /* 0x000fe20000000800 */
[----:B------:R-:W-:Y:S01]  /*e190*/  IMAD.MOV.U32 R34, RZ, RZ, RZ ;  /* 0x000000ffff227224 */ /* 0x000fe200078e00ff */
[----:B------:R-:W-:-:S04]  /*e1a0*/  MOV R31, UR4 ;  /* 0x00000004001f7c02 */ /* 0x000fc80008000f00 */
[----:B------:R-:W2:Y:S01]  /*e1b0*/  I2F.U32.RP R32, R31 ;  /* 0x0000001f00207306 */ /* 0x000ea20000209000 */
[----:B------:R-:W-:-:S07]  /*e1c0*/  ISETP.NE.U32.AND P3, PT, R31, RZ, PT ;  /* 0x000000ff1f00720c */ /* 0x000fce0003f65070 */
[----:B--2---:R-:W2:Y:S02]  /*e1d0*/  MUFU.RCP R30, R32 ;  /* 0x00000020001e7308 */ /* 0x004ea40000001000 */
[----:B--2---:R-:W-:-:S06]  /*e1e0*/  VIADD R30, R30, 0xffffffe ;  /* 0x0ffffffe1e1e7836 */ /* 0x004fcc0000000000 */
[----:B------:R-:W1:Y:S02]  /*e1f0*/  F2I.FTZ.U32.TRUNC.NTZ R35, R30 ;  /* 0x0000001e00237305 */ /* 0x000e64000021f000 */
[----:B-1----:R-:W-:-:S05]  /*e200*/  IMAD R17, R35, R31, RZ ;  /* 0x0000001f23117224 */ /* 0x002fca00078e02ff */
        /* <DEDUP_REMOVED lines=14> */
.L_x_162:
[----:B------:R-:W-:Y:S05]  /*e2f0*/  BSYNC B0 ;  /* 0x0000000000007941 */ /* 0x000fea0003800000 */
.L_x_160:
        /* <DEDUP_REMOVED lines=21> */
.L_x_164:
        /* <DEDUP_REMOVED lines=19> */
.L_x_165:
[----:B------:R-:W-:Y:S05]  /*e580*/  BSYNC B0 ;  /* 0x0000000000007941 */ /* 0x000fea0003800000 */
.L_x_163:
        /* <DEDUP_REMOVED lines=37> */
.L_x_167:
        /* <DEDUP_REMOVED lines=23> */
.L_x_168:
[----:B------:R-:W-:Y:S05]  /*e950*/  BSYNC B0 ;  /* 0x0000000000007941 */ /* 0x000fea0003800000 */
.L_x_166:
        /* <DEDUP_REMOVED lines=21> */
.L_x_170:
[----:B-1----:R-:W1:Y:S01]  /*eab0*/  I2F.U32.RP R22, R27 ;  /* 0x0000001b00167306 */ /* 0x002e620000209000 */
        /* <DEDUP_REMOVED lines=18> */
.L_x_171:
[----:B------:R-:W-:Y:S05]  /*ebe0*/  BSYNC B0 ;  /* 0x0000000000007941 */ /* 0x000fea0003800000 */
.L_x_169:
        /* <DEDUP_REMOVED lines=37> */
.L_x_173:
        /* <DEDUP_REMOVED lines=23> */
.L_x_174:
[----:B------:R-:W-:Y:S05]  /*efb0*/  BSYNC B0 ;  /* 0x0000000000007941 */ /* 0x000fea0003800000 */
.L_x_172:
        /* <DEDUP_REMOVED lines=21> */
.L_x_176:
        /* <DEDUP_REMOVED lines=19> */
.L_x_177:
[----:B------:R-:W-:Y:S05]  /*f240*/  BSYNC B0 ;  /* 0x0000000000007941 */ /* 0x000fea0003800000 */
.L_x_175:
        /* <DEDUP_REMOVED lines=9> */
.L_x_153:
        /* <DEDUP_REMOVED lines=37> */
.L_x_178:
[----:B------:R-:W-:Y:S05]  /*f530*/  BSYNC B1 ;  /* 0x0000000000017941 */ /* 0x000fea0003800000 */
.L_x_152:
[----:B------:R-:W-:Y:S01]  /*f540*/  ULDC.64 UR4, c[0x0][0x310] ;  /* 0x0000c40000047ab9 */ /* 0x000fe20000000a00 */
[----:B------:R-:W-:Y:S01]  /*f550*/  BSSY B1, `(.L_x_179) ;  /* 0x00001a2000017945 */ /* 0x000fe20003800000 */
[----:B------:R-:W-:-:S04]  /*f560*/  IADD3 R6, P0, R6, UR4, RZ ;  /* 0x0000000406067c10 */ /* 0x000fc8000ff1e0ff */
[----:B------:R-:W-:Y:S01]  /*f570*/  IADD3.X R7, R7, UR5, RZ, P0, !PT ;  /* 0x0000000507077c10 */ /* 0x000fe200087fe4ff */
[----:B------:R-:W-:Y:S08]  /*f580*/  @P2 BRA `(.L_x_180) ;  /* 0x0000001400dc2947 */ /* 0x000ff00003800000 */
[----:B-1----:R-:W-:Y:S01]  /*f590*/  IADD3 R14, P0, -R2, R8, RZ ;  /* 0x00000008020e7210 */ /* 0x002fe20007f1e1ff */
        /* <DEDUP_REMOVED lines=10> */
[----:B--2--5:R-:W-:Y:S05]  /*f640*/  CALL.REL.NOINC `($__internal_0_$__cuda_sm20_div_u64) ;  /* 0x000000b0000c7944 */ /* 0x024fea0003c00000 */
        /* <DEDUP_REMOVED lines=8> */
.L_x_182:
[----:B------:R-:W1:Y:S01]  /*f6d0*/  I2F.U32.RP R16, R90 ;  /* 0x0000005a00107306 */ /* 0x000e620000209000 */
[----:B--2---:R-:W-:Y:S01]  /*f6e0*/  IMAD.MOV.U32 R12, RZ, RZ, RZ ;  /* 0x000000ffff0c7224 */ /* 0x004fe200078e00ff */
        /* <DEDUP_REMOVED lines=19> */
.L_x_183:
[----:B------:R-:W-:Y:S05]  /*f820*/  BSYNC B0 ;  /* 0x0000000000007941 */ /* 0x000fea0003800000 */
.L_x_181:
        /* <DEDUP_REMOVED lines=21> */
.L_x_185:
        /* <DEDUP_REMOVED lines=19> */
.L_x_186:
[----:B------:R-:W-:Y:S05]  /*fab0*/  BSYNC B0 ;  /* 0x0000000000007941 */ /* 0x000fea0003800000 */
.L_x_184:
        /* <DEDUP_REMOVED lines=33> */
.L_x_188:
        /* <DEDUP_REMOVED lines=21> */
.L_x_189:
[----:B------:R-:W-:Y:S05]  /*fe20*/  BSYNC B0 ;  /* 0x0000000000007941 */ /* 0x000fea0003800000 */
.L_x_187:
        /* <DEDUP_REMOVED lines=20> */
.L_x_191:
        /* <DEDUP_REMOVED lines=19> */
.L_x_192:
[----:B------:R-:W-:Y:S05]  /*100a0*/  BSYNC B0 ;  /* 0x0000000000007941 */ /* 0x000fea0003800000 */
.L_x_190:
        /* <DEDUP_REMOVED lines=32> */
.L_x_194:
        /* <DEDUP_REMOVED lines=21> */
.L_x_195:
[----:B------:R-:W-:Y:S05]  /*10400*/  BSYNC B0 ;  /* 0x0000000000007941 */ /* 0x000fea0003800000 */
.L_x_193:
        /* <DEDUP_REMOVED lines=20> */
.L_x_197:
        /* <DEDUP_REMOVED lines=19> */
.L_x_198:
[----:B------:R-:W-:Y:S05]  /*10680*/  BSYNC B0 ;  /* 0x0000000000007941 */ /* 0x000fea0003800000 */
.L_x_196:
        /* <DEDUP_REMOVED lines=32> */
.L_x_200:
        /* <DEDUP_REMOVED lines=21> */
.L_x_201:
[----:B------:R-:W-:Y:S05]  /*109e0*/  BSYNC B0 ;  /* 0x0000000000007941 */ /* 0x000fea0003800000 */
.L_x_199:
        /* <DEDUP_REMOVED lines=20> */
.L_x_203:
        /* <DEDUP_REMOVED lines=19> */
.L_x_204:
[----:B------:R-:W-:Y:S05]  /*10c60*/  BSYNC B0 ;  /* 0x0000000000007941 */ /* 0x000fea0003800000 */
.L_x_202:
        /* <DEDUP_REMOVED lines=9> */
.L_x_180:
[C---:B------:R-:W-:Y:S01]  /*10d00*/  VIADD R0, R94.reuse, 0x20 ;  /* 0x000000205e007836 */ /* 0x040fe20000000000 */
[----:B------:R-:W-:Y:S02]  /*10d10*/  ULDC UR4, c[0x0][0x214] ;  /* 0x0000850000047ab9 */ /* 0x000fe40000000800 */
[----:B------:R-:W-:Y:S02]  /*10d20*/  ISETP.GE.AND P1, PT, R94, UR4, PT ;  /* 0x000000045e007c0c */ /* 0x000fe4000bf26270 */
[----:B------:R-:W-:Y:S02]  /*10d30*/  ISETP.GE.AND P0, PT, R0, UR4, PT ;  /* 0x0000000400007c0c */ /* 0x000fe4000bf06270 */
[C---:B------:R-:W-:Y:S02]  /*10d40*/  ISETP.LT.AND P3, PT, R4.reuse, UR6, !P1 ;  /* 0x0000000604007c0c */ /* 0x040fe4000cf61270 */
[----:B------:R-:W-:-:S13]  /*10d50*/  ISETP.LT.AND P4, PT, R4, UR6, !P0 ;  /* 0x0000000604007c0c */ /* 0x000fda000c781270 */
[----:B--2---:R-:W-:Y:S02]  /*10d60*/  @P4 IMAD.MOV.U32 R12, RZ, RZ, R8 ;  /* 0x000000ffff0c4224 */ /* 0x004fe400078e0008 */
[----:B------:R-:W-:-:S05]  /*10d70*/  @P4 IMAD.MOV.U32 R13, RZ, RZ, R11 ;  /* 0x000000ffff0d4224 */ /* 0x000fca00078e000b */
[----:B------:R2:W4:Y:S01]  /*10d80*/  @P4 LDG.E.LTC128B.64 R86, desc[UR18][R12.64+0x100] ;  /* 0x000100120c564981 */ /* 0x000522000c1e1b20 */
[----:B------:R-:W-:Y:S01]  /*10d90*/  IADD3 R10, P4, R70, R8, RZ ;  /* 0x00000008460a7210 */ /* 0x000fe20007f9e0ff */
[----:B------:R-:W-:Y:S02]  /*10da0*/  VIADD R3, R96, 0x19 ;  /* 0x0000001960037836 */ /* 0x000fe40000000000 */
[----:B--2---:R-:W-:Y:S02]  /*10db0*/  @P3 IMAD.MOV.U32 R12, RZ, RZ, R8 ;  /* 0x000000ffff0c3224 */ /* 0x004fe400078e0008 */
[----:B------:R-:W-:-:S05]  /*10dc0*/  @P3 IMAD.MOV.U32 R13, RZ, RZ, R11 ;  /* 0x000000ffff0d3224 */ /* 0x000fca00078e000b */
[----:B------:R2:W4:Y:S01]  /*10dd0*/  @P3 LDG.E.LTC128B.64 R88, desc[UR18][R12.64] ;  /* 0x000000120c583981 */ /* 0x000522000c1e1b20 */
[C---:B------:R-:W-:Y:S01]  /*10de0*/  IADD3 R0, P3, R70.reuse, 0x100, RZ ;  /* 0x0000010046007810 */ /* 0x040fe20007f7e0ff */
[----:B------:R-:W-:Y:S01]  /*10df0*/  IMAD.X R11, R71, 0x1, R11, P4 ;  /* 0x00000001470b7824 */ /* 0x000fe200020e060b */
[C---:B------:R-:W-:Y:S02]  /*10e00*/  ISETP.LT.AND P4, PT, R3.reuse, UR6, !P1 ;  /* 0x0000000603007c0c */ /* 0x040fe4000cf81270 */
[----:B------:R-:W-:Y:S01]  /*10e10*/  IADD3 R8, P5, R70, R10, RZ ;  /* 0x0000000a46087210 */ /* 0x000fe20007fbe0ff */
[----:B------:R-:W-:Y:S01]  /*10e20*/  IMAD.X R2, RZ, RZ, R71, P3 ;  /* 0x000000ffff027224 */ /* 0x000fe200018e0647 */
[----:B------:R-:W-:Y:S01]  /*10e30*/  ISETP.LT.AND P3, PT, R3, UR6, !P0 ;  /* 0x0000000603007c0c */ /* 0x000fe2000c761270 */
[----:B------:R-:W-:Y:S02]  /*10e40*/  VIADD R3, R96, 0x1a ;  /* 0x0000001a60037836 */ /* 0x000fe40000000000 */
[----:B------:R-:W-:Y:S01]  /*10e50*/  IMAD.X R9, R71, 0x1, R11, P5 ;  /* 0x0000000147097824 */ /* 0x000fe200028e060b */
[----:B------:R-:W-:-:S05]  /*10e60*/  IADD3 R70, P5, R70, R8, RZ ;  /* 0x0000000846467210 */ /* 0x000fca0007fbe0ff */
[----:B------:R3:W4:Y:S01]  /*10e70*/  @P4 LDG.E.LTC128B.64 R84, desc[UR18][R10.64] ;  /* 0x000000120a544981 */ /* 0x000722000c1e1b20 */
[----:B------:R-:W-:Y:S01]  /*10e80*/  ISETP.LT.AND P4, PT, R3, UR6, !P1 ;  /* 0x0000000603007c0c */ /* 0x000fe2000cf81270 */
[----:B------:R-:W-:Y:S02]  /*10e90*/  IMAD.X R71, R71, 0x1, R9, P5 ;  /* 0x0000000147477824 */ /* 0x000fe400028e0609 */
[----:B------:R3:W4:Y:S01]  /*10ea0*/  @P3 LDG.E.LTC128B.64 R82, desc[UR18][R10.64+0x100] ;  /* 0x000100120a523981 */ /* 0x000722000c1e1b20 */
[----:B------:R-:W-:Y:S01]  /*10eb0*/  ISETP.LT.AND P3, PT, R3, UR6, !P0 ;  /* 0x0000000603007c0c */ /* 0x000fe2000c761270 */
[----:B------:R-:W-:Y:S01]  /*10ec0*/  VIADD R3, R96, 0x1b ;  /* 0x0000001b60037836 */ /* 0x000fe20000000000 */
[----:B--2---:R-:W-:-:S04]  /*10ed0*/  IADD3 R12, P5, R0, R10, RZ ;  /* 0x0000000a000c7210 */ /* 0x004fc80007fbe0ff */
[C---:B------:R-:W-:Y:S02]  /*10ee0*/  ISETP.LT.AND P1, PT, R3.reuse, UR6, !P1 ;  /* 0x0000000603007c0c */ /* 0x040fe4000cf21270 */
[----:B------:R-:W-:Y:S01]  /*10ef0*/  ISETP.LT.AND P0, PT, R3, UR6, !P0 ;  /* 0x0000000603007c0c */ /* 0x000fe2000c701270 */
[----:B------:R-:W-:Y:S01]  /*10f00*/  IMAD.X R13, R2, 0x1, R11, P5 ;  /* 0x00000001020d7824 */ /* 0x000fe200028e060b */
[----:B-1----:R-:W-:Y:S01]  /*10f10*/  IADD3 R14, P5, R8, R0, RZ ;  /* 0x00000000080e7210 */ /* 0x002fe20007fbe0ff */
[----:B------:R3:W4:Y:S04]  /*10f20*/  @P4 LDG.E.LTC128B.64 R80, desc[UR18][R8.64] ;  /* 0x0000001208504981 */ /* 0x000728000c1e1b20 */
[----:B------:R-:W-:Y:S01]  /*10f30*/  IMAD.X R15, R9, 0x1, R2, P5 ;  /* 0x00000001090f7824 */ /* 0x000fe200028e0602 */
[----:B------:R3:W4:Y:S04]  /*10f40*/  @P3 LDG.E.LTC128B.64 R78, desc[UR18][R12.64] ;  /* 0x000000120c4e3981 */ /* 0x000728000c1e1b20 */
[----:B------:R3:W4:Y:S04]  /*10f50*/  @P1 LDG.E.LTC128B.64 R76, desc[UR18][R70.64] ;  /* 0x00000012464c1981 */ /* 0x000728000c1e1b20 */
[----:B------:R3:W4:Y:S02]  /*10f60*/  @P0 LDG.E.LTC128B.64 R74, desc[UR18][R14.64] ;  /* 0x000000120e4a0981 */ /* 0x000724000c1e1b20 */
.L_x_205:
[----:B------:R-:W-:Y:S05]  /*10f70*/  BSYNC B1 ;  /* 0x0000000000017941 */ /* 0x000fea0003800000 */
.L_x_179:
[----:B------:R-:W-:Y:S06]  /*10f80*/  BAR.SYNC.DEFER_BLOCKING 0x0 ;  /* 0x0000000000007b1d */ /* 0x000fec0000010000 */
[----:B-----5:R-:W-:Y:S04]  /*10f90*/  STS.128 [R95], R64 ;  /* 0x000000405f007388 */ /* 0x020fe80000000c00 */
[----:B------:R-:W-:Y:S04]  /*10fa0*/  STS.128 [R95+0x40], R60 ;  /* 0x0000403c5f007388 */ /* 0x000fe80000000c00 */
[----:B------:R-:W-:Y:S04]  /*10fb0*/  STS.128 [R95+0x80], R56 ;  /* 0x000080385f007388 */ /* 0x000fe80000000c00 */
[----:B------:R-:W-:Y:S01]  /*10fc0*/  STS.128 [R95+0xc0], R52 ;  /* 0x0000c0345f007388 */ /* 0x000fe20000000c00 */
[----:B------:R-:W-:Y:S06]  /*10fd0*/  BAR.SYNC.DEFER_BLOCKING 0x0 ;  /* 0x0000000000007b1d */ /* 0x000fec0000010000 */
[----:B------:R-:W2:Y:S04]  /*10fe0*/  LDS.64 R16, [R93+UR8+0x440] ;  /* 0x000440085d107984 */ /* 0x000ea80008000a00 */
[----:B------:R-:W1:Y:S04]  /*10ff0*/  LDS.64 R18, [R93+UR8] ;  /* 0x000000085d127984 */ /* 0x000e680008000a00 */
[----:B------:R-:W1:Y:S04]  /*11000*/  LDS.64 R2, [R93+UR8+0x100] ;  /* 0x000100085d027984 */ /* 0x000e680008000a00 */
[----:B---3--:R-:W3:Y:S04]  /*11010*/  LDS.64 R8, [R93+UR8+0x220] ;  /* 0x000220085d087984 */ /* 0x008ee80008000a00 */
[----:B------:R-:W3:Y:S04]  /*11020*/  LDS.64 R10, [R93+UR8+0x320] ;  /* 0x000320085d0a7984 */ /* 0x000ee80008000a00 */
[----:B------:R-:W3:Y:S04]  /*11030*/  LDS.64 R14, [R93+UR8+0x540] ;  /* 0x000540085d0e7984 */ /* 0x000ee80008000a00 */
[----:B------:R-:W3:Y:S04]  /*11040*/  LDS.64 R12, [R93+UR8+0x660] ;  /* 0x000660085d0c7984 */ /* 0x000ee80008000a00 */
[----:B------:R-:W3:Y:S01]  /*11050*/  LDS.64 R20, [R93+UR8+0x760] ;  /* 0x000760085d147984 */ /* 0x000ee20008000a00 */
[----:B--2---:R-:W-:-:S02]  /*11060*/  DMUL R22, R16, R114 ;  /* 0x0000007210167228 */ /* 0x004fc40000000000 */
[-C--:B-1----:R-:W-:Y:S02]  /*11070*/  DMUL R18, R18, R114.reuse ;  /* 0x0000007212127228 */ /* 0x082fe40000000000 */
[-C--:B------:R-:W-:Y:S02]  /*11080*/  DMUL R2, R2, R114.reuse ;  /* 0x0000007202027228 */ /* 0x080fe40000000000 */
        /* <DEDUP_REMOVED lines=9> */
[-C--:B------:R-:W-:Y:S02]  /*11120*/  DFMA R12, R80, R112.reuse, R22 ;  /* 0x00000070500c722b */ /* 0x080fe40000000016 */
[-C--:B------:R-:W-:Y:S02]  /*11130*/  DFMA R14, R78, R112.reuse, R14 ;  /* 0x000000704e0e722b */ /* 0x080fe4000000000e */
[-C--:B------:R-:W-:Y:S02]  /*11140*/  DFMA R16, R76, R112.reuse, R16 ;  /* 0x000000704c10722b */ /* 0x080fe40000000010 */
        /* <DEDUP_REMOVED lines=16> */
[----:B------:R-:W-:Y:S05]  /*11250*/  CALL.REL.NOINC `($__internal_0_$__cuda_sm20_div_u64) ;  /* 0x0000009400087944 */ /* 0x000fea0003c00000 */
        /* <DEDUP_REMOVED lines=12> */
.L_x_208:
        /* <DEDUP_REMOVED lines=23> */
.L_x_209:
[----:B------:R-:W-:Y:S05]  /*11490*/  BSYNC B0 ;  /* 0x0000000000007941 */ /* 0x000fea0003800000 */
.L_x_207:
        /* <DEDUP_REMOVED lines=19> */
[----:B-1----:R-:W-:Y:S05]  /*115d0*/  CALL.REL.NOINC `($__internal_1_$__cuda_sm20_rem_u64) ;  /* 0x00000094003c7944 */ /* 0x002fea0003c00000 */
[----:B------:R-:W-:Y:S05]  /*115e0*/  BRA `(.L_x_212) ;  /* 0x00000000004c7947 */ /* 0x000fea0003800000 */
.L_x_211:
        /* <DEDUP_REMOVED lines=19> */
.L_x_212:
[----:B------:R-:W-:Y:S05]  /*11720*/  BSYNC B0 ;  /* 0x0000000000007941 */ /* 0x000fea0003800000 */
.L_x_210:
        /* <DEDUP_REMOVED lines=26> */
[----:B-1----:R-:W-:Y:S05]  /*118d0*/  CALL.REL.NOINC `($__internal_0_$__cuda_sm20_div_u64) ;  /* 0x0000008c00687944 */ /* 0x002fea0003c00000 */
        /* <DEDUP_REMOVED lines=12> */
.L_x_214:
        /* <DEDUP_REMOVED lines=23> */
.L_x_215:
[----:B------:R-:W-:Y:S05]  /*11b10*/  BSYNC B0 ;  /* 0x0000000000007941 */ /* 0x000fea0003800000 */
.L_x_213:
        /* <DEDUP_REMOVED lines=21> */
.L_x_217:
        /* <DEDUP_REMOVED lines=19> */
.L_x_218:
[----:B------:R-:W-:Y:S05]  /*11da0*/  BSYNC B0 ;  /* 0x0000000000007941 */ /* 0x000fea0003800000 */
.L_x_216:
        /* <DEDUP_REMOVED lines=37> */
.L_x_220:
[----:B------:R-:W-:Y:S01]  /*12000*/  ULDC UR4, c[0x0][0x2f0] ;  /* 0x0000bc0000047ab9 */ /* 0x000fe20000000800 */
[----:B-1----:R-:W-:Y:S01]  /*12010*/  IMAD.MOV.U32 R10, RZ, RZ, RZ ;  /* 0x000000ffff0a7224 */ /* 0x002fe200078e00ff */
        /* <DEDUP_REMOVED lines=21> */
.L_x_221:
[----:B------:R-:W-:Y:S05]  /*12170*/  BSYNC B0 ;  /* 0x0000000000007941 */ /* 0x000fea0003800000 */
.L_x_219:
        /* <DEDUP_REMOVED lines=21> */
.L_x_223:
        /* <DEDUP_REMOVED lines=19> */
.L_x_224:
[----:B------:R-:W-:Y:S05]  /*12400*/  BSYNC B0 ;  /* 0x0000000000007941 */ /* 0x000fea0003800000 */
.L_x_222:
        /* <DEDUP_REMOVED lines=9> */
[----:B------:R-:W-:-:S03]  /*124a0*/  ULDC UR4, c[0x0][0x2f4] ;  /* 0x0000bd0000047ab9 */ /* 0x000fc60000000800 */
[----:B------:R-:W-:Y:S02]  /*124b0*/  IADD3.X R5, R3, UR5, RZ, P2, !PT ;  /* 0x0000000503057c10 */ /* 0x000fe400097fe4ff */
[----:B------:R-:W-:-:S05]  /*124c0*/  IADD3 R68, P2, -R68, R4, RZ ;  /* 0x0000000444447210 */ /* 0x000fca0007f5e1ff */
[----:B------:R-:W-:Y:S02]  /*124d0*/  @P3 IMAD.MOV.U32 R6, RZ, RZ, R2 ;  /* 0x000000ffff063224 */ /* 0x000fe400078e0002 */
[----:B------:R-:W-:Y:S02]  /*124e0*/  @P3 IMAD.MOV.U32 R7, RZ, RZ, R3 ;  /* 0x000000ffff073224 */ /* 0x000fe400078e0003 */
[----:B-1----:R-:W-:Y:S02]  /*124f0*/  IMAD.U32 R3, RZ, RZ, UR4 ;  /* 0x00000004ff037e24 */ /* 0x002fe4000f8e00ff */
        /* <DEDUP_REMOVED lines=24> */
.L_x_226:
        /* <DEDUP_REMOVED lines=11> */
[----:B------:R-:W-:Y:S01]  /*12730*/  IMAD.HI.U32 R0, R9, R68, RZ ;  /* 0x0000004409007227 */ /* 0x000fe200078e00ff */
[----:B------:R-:W-:-:S04]  /*12740*/  MOV R9, RZ ;  /* 0x000000ff00097202 */ /* 0x000fc80000000f00 */
        /* <DEDUP_REMOVED lines=10> */
.L_x_227:
[----:B------:R-:W-:Y:S05]  /*127f0*/  BSYNC B0 ;  /* 0x0000000000007941 */ /* 0x000fea0003800000 */
.L_x_225:
[----:B------:R-:W-:Y:S01]  /*12800*/  VIADD R96, R96, 0x1b ;  /* 0x0000001b60607836 */ /* 0x000fe20000000000 */
[--C-:B------:R-:W-:Y:S01]  /*12810*/  SHF.R.U64 R11, R6, 0x3, R9.reuse ;  /* 0x00000003060b7819 */ /* 0x100fe20000001209 */
[----:B------:R-:W-:Y:S01]  /*12820*/  ULDC UR4, c[0x0][0x210] ;  /* 0x0000840000047ab9 */ /* 0x000fe20000000800 */
[----:B------:R-:W-:Y:S01]  /*12830*/  SHF.R.U32.HI R9, RZ, 0x3, R9 ;  /* 0x00000003ff097819 */ /* 0x000fe20000011609 */
[----:B------:R-:W-:Y:S01]  /*12840*/  BSSY B0, `(.L_x_228) ;  /* 0x0000025000007945 */ /* 0x000fe20003800000 */
[----:B------:R-:W-:Y:S02]  /*12850*/  ISETP.GE.U32.AND P2, PT, R0, R11, PT ;  /* 0x0000000b0000720c */ /* 0x000fe40003f46070 */
[----:B------:R-:W-:Y:S02]  /*12860*/  SHF.R.S32.HI R2, RZ, 0x1f, R0 ;  /* 0x0000001fff027819 */ /* 0x000fe40000011400 */
[C---:B------:R-:W-:Y:S02]  /*12870*/  ISETP.LT.AND P1, PT, R96.reuse, UR4, !P1 ;  /* 0x0000000460007c0c */ /* 0x040fe4000cf21270 */
[----:B------:R-:W-:-:S02]  /*12880*/  ISETP.LT.AND P0, PT, R96, UR4, !P0 ;  /* 0x0000000460007c0c */ /* 0x000fc4000c701270 */
        /* <DEDUP_REMOVED lines=13> */
.L_x_229:
        /* <DEDUP_REMOVED lines=19> */
.L_x_230:
[----:B------:R-:W-:Y:S05]  /*12a90*/  BSYNC B0 ;  /* 0x0000000000007941 */ /* 0x000fea0003800000 */
.L_x_228:
[--C-:B------:R-:W-:Y:S02]  /*12aa0*/  SHF.R.U64 R7, R104, 0x3, R105.reuse ;  /* 0x0000000368077819 */ /* 0x100fe40000001269 */
[----:B------:R-:W-:Y:S02]  /*12ab0*/  SHF.R.U32.HI R3, RZ, 0x3, R105 ;  /* 0x00000003ff037819 */ /* 0x000fe40000011669 */
[----:B------:R-:W-:-:S04]  /*12ac0*/  ISETP.GE.U32.AND P1, PT, R0, R7, PT ;  /* 0x000000070000720c */ /* 0x000fc80003f26070 */
[----:B------:R-:W-:-:S13]  /*12ad0*/  ISETP.GE.U32.AND.EX P0, PT, R2, R3, P0, P1 ;  /* 0x000000030200720c */ /* 0x000fda0000706110 */
[----:B------:R-:W-:Y:S05]  /*12ae0*/  @!P0 BRA `(.L_x_231) ;  /* 0x0000007800988947 */ /* 0x000fea0003800000 */
[----:B------:R2:W-:Y:S01]  /*12af0*/  STG.E.64 desc[UR18][R4.64+0x100], R112 ;  /* 0x0001007004007986 */ /* 0x0005e2000c101b12 */
[----:B------:R-:W-:Y:S05]  /*12b00*/  BRA `(.L_x_231) ;  /* 0x0000007800907947 */ /* 0x000fea0003800000 */
.L_x_206:
[----:B------:R-:W-:Y:S01]  /*12b10*/  ULDC UR4, c[0x0][0x214] ;  /* 0x0000850000047ab9 */ /* 0x000fe20000000800 */
[----:B------:R-:W-:Y:S01]  /*12b20*/  VIADD R0, R96, 0x19 ;  /* 0x0000001960007836 */ /* 0x000fe20000000000 */
[C---:B------:R-:W-:Y:S01]  /*12b30*/  ISETP.GE.AND P1, PT, R94.reuse, UR4, PT ;  /* 0x000000045e007c0c */ /* 0x040fe2000bf26270 */
[----:B------:R-:W-:-:S03]  /*12b40*/  VIADD R94, R94, 0x20 ;  /* 0x000000205e5e7836 */ /* 0x000fc60000000000 */
[----:B------:R-:W-:Y:S02]  /*12b50*/  ISETP.LT.AND P4, PT, R4, UR6, !P1 ;  /* 0x0000000604007c0c */ /* 0x000fe4000cf81270 */
[----:B------:R-:W-:Y:S01]  /*12b60*/  ISETP.GE.AND P2, PT, R94, UR4, PT ;  /* 0x000000045e007c0c */ /* 0x000fe2000bf46270 */
[----:B------:R-:W-:Y:S01]  /*12b70*/  ULDC.64 UR4, c[0x0][0x2f8] ;  /* 0x0000be0000047ab9 */ /* 0x000fe20000000a00 */
[----:B------:R-:W-:Y:S01]  /*12b80*/  ISETP.LT.AND P3, PT, R0, UR6, !P1 ;  /* 0x0000000600007c0c */ /* 0x000fe2000cf61270 */
[----:B------:R-:W-:Y:S01]  /*12b90*/  UIADD3 UR8, UP0, UR4, 0x100, URZ ;  /* 0x0000010004087890 */ /* 0x000fe2000ff1e03f */
[----:B------:R-:W-:-:S03]  /*12ba0*/  ISETP.LT.AND P5, PT, R4, UR6, !P2 ;  /* 0x0000000604007c0c */ /* 0x000fc6000d7a1270 */
[----:B------:R-:W-:-:S04]  /*12bb0*/  UIADD3.X UR7, URZ, UR5, URZ, UP0, !UPT ;  /* 0x000000053f077290 */ /* 0x000fc800087fe43f */
[----:B------:R1:W-:Y:S01]  /*12bc0*/  @P4 STG.E.64 desc[UR18][R6.64], R18 ;  /* 0x0000001206004986 */ /* 0x0003e2000c101b12 */
[----:B------:R-:W-:-:S04]  /*12bd0*/  IADD3 R4, P4, R6, UR4, RZ ;  /* 0x0000000406047c10 */ /* 0x000fc8000ff9e0ff */
[C---:B------:R-:W-:Y:S01]  /*12be0*/  IADD3.X R5, R7.reuse, UR5, RZ, P4, !PT ;  /* 0x0000000507057c10 */ /* 0x040fe2000a7fe4ff */
[----:B------:R2:W-:Y:S01]  /*12bf0*/  @P5 STG.E.64 desc[UR18][R6.64+0x100], R2 ;  /* 0x0001000206005986 */ /* 0x0005e2000c101b12 */
[----:B------:R-:W-:Y:S01]  /*12c00*/  ISETP.LT.AND P4, PT, R0, UR6, !P2 ;  /* 0x0000000600007c0c */ /* 0x000fe2000d781270 */
[----:B------:R-:W-:Y:S02]  /*12c10*/  VIADD R0, R96, 0x1a ;  /* 0x0000001a60007836 */ /* 0x000fe40000000000 */
[----:B------:R3:W-:Y:S01]  /*12c20*/  @P3 STG.E.64 desc[UR18][R4.64], R8 ;  /* 0x0000000804003986 */ /* 0x0007e2000c101b12 */
[----:B------:R-:W-:Y:S01]  /*12c30*/  IADD3 R20, P3, R6, UR8, RZ ;  /* 0x0000000806147c10 */ /* 0x000fe2000ff7e0ff */
[----:B------:R-:W-:Y:S01]  /*12c40*/  VIADD R96, R96, 0x1b ;  /* 0x0000001b60607836 */ /* 0x000fe20000000000 */
[----:B------:R-:W-:Y:S02]  /*12c50*/  ISETP.LT.AND P2, PT, R0, UR6, !P2 ;  /* 0x0000000600007c0c */ /* 0x000fe4000d741270 */
[----:B------:R-:W-:-:S02]  /*12c60*/  IADD3.X R21, R7, UR7, RZ, P3, !PT ;  /* 0x0000000707157c10 */ /* 0x000fc40009ffe4ff */
[----:B------:R-:W-:Y:S02]  /*12c70*/  ISETP.LT.AND P3, PT, R0, UR6, !P1 ;  /* 0x0000000600007c0c */ /* 0x000fe4000cf61270 */
[----:B------:R-:W-:Y:S01]  /*12c80*/  ISETP.LT.AND P1, PT, R96, UR6, !P1 ;  /* 0x0000000660007c0c */ /* 0x000fe2000cf21270 */
[----:B------:R3:W-:Y:S01]  /*12c90*/  @P4 STG.E.64 desc[UR18][R20.64], R10 ;  /* 0x0000000a14004986 */ /* 0x0007e2000c101b12 */
[----:B-1----:R-:W-:-:S04]  /*12ca0*/  IADD3 R18, P5, R4, UR4, RZ ;  /* 0x0000000404127c10 */ /* 0x002fc8000ffbe0ff */
[----:B------:R-:W-:Y:S02]  /*12cb0*/  IADD3.X R19, R5, UR5, RZ, P5, !PT ;  /* 0x0000000505137c10 */ /* 0x000fe4000affe4ff */
[----:B--2---:R-:W-:-:S03]  /*12cc0*/  IADD3 R2, P5, R4, UR8, RZ ;  /* 0x0000000804027c10 */ /* 0x004fc6000ffbe0ff */
[----:B------:R1:W-:Y:S01]  /*12cd0*/  @P3 STG.E.64 desc[UR18][R18.64], R12 ;  /* 0x0000000c12003986 */ /* 0x0003e2000c101b12 */
[----:B------:R-:W-:Y:S02]  /*12ce0*/  IADD3.X R3, R5, UR7, RZ, P5, !PT ;  /* 0x0000000705037c10 */ /* 0x000fe4000affe4ff */
[----:B---3--:R-:W-:-:S03]  /*12cf0*/  IADD3 R4, P5, R18, UR4, RZ ;  /* 0x0000000412047c10 */ /* 0x008fc6000ffbe0ff */
[----:B------:R1:W-:Y:S01]  /*12d00*/  @P2 STG.E.64 desc[UR18][R2.64], R14 ;  /* 0x0000000e02002986 */ /* 0x0003e2000c101b12 */
[----:B------:R-:W-:-:S05]  /*12d10*/  IADD3.X R5, R19, UR5, RZ, P5, !PT ;  /* 0x0000000513057c10 */ /* 0x000fca000affe4ff */
[----:B------:R1:W-:Y:S01]  /*12d20*/  @P1 STG.E.64 desc[UR18][R4.64], R16 ;  /* 0x0000001004001986 */ /* 0x0003e2000c101b12 */
[----:B------:R-:W-:-:S04]  /*12d30*/  IADD3 R6, P1, R18, UR8, RZ ;  /* 0x0000000812067c10 */ /* 0x000fc8000ff3e0ff */
[----:B------:R-:W-:Y:S01]  /*12d40*/  IADD3.X R7, R19, UR7, RZ, P1, !PT ;  /* 0x0000000713077c10 */ /* 0x000fe20008ffe4ff */
[----:B------:R-:W-:Y:S08]  /*12d50*/  @!P0 BRA `(.L_x_231) ;  /* 0x0000007400fc8947 */ /* 0x000ff00003800000 */
[----:B------:R2:W-:Y:S01]  /*12d60*/  STG.E.64 desc[UR18][R6.64], R112 ;  /* 0x0000007006007986 */ /* 0x0005e2000c101b12 */
[----:B------:R-:W-:Y:S05]  /*12d70*/  BRA `(.L_x_231) ;  /* 0x0000007400f47947 */ /* 0x000fea0003800000 */
.L_x_16:
[----:B------:R-:W-:Y:S01]  /*12d80*/  BAR.SYNC.DEFER_BLOCKING 0x0 ;  /* 0x0000000000007b1d */ /* 0x000fe20000010000 */
[----:B------:R-:W-:-:S05]  /*12d90*/  ISETP.LE.AND P2, PT, R130, UR16, PT ;  /* 0x0000001082007c0c */ /* 0x000fca000bf43270 */
        /* <DEDUP_REMOVED lines=8> */
[----:B-1----:R-:W1:Y:S04]  /*12e20*/  LDS.64 R70, [R93+UR8] ;  /* 0x000000085d467984 */ /* 0x002e680008000a00 */
[----:B------:R-:W4:Y:S04]  /*12e30*/  LDS.64 R82, [R93+UR8+0x100] ;  /* 0x000100085d527984 */ /* 0x000f280008000a00 */
[----:B------:R-:W2:Y:S04]  /*12e40*/  LDS.64 R80, [R93+UR8+0x220] ;  /* 0x000220085d507984 */ /* 0x000ea80008000a00 */
[----:B------:R-:W2:Y:S04]  /*12e50*/  LDS.64 R78, [R93+UR8+0x320] ;  /* 0x000320085d4e7984 */ /* 0x000ea80008000a00 */
[----:B------:R-:W2:Y:S04]  /*12e60*/  LDS.64 R76, [R93+UR8+0x440] ;  /* 0x000440085d4c7984 */ /* 0x000ea80008000a00 */
[----:B------:R-:W2:Y:S04]  /*12e70*/  LDS.64 R2, [R93+UR8+0x540] ;  /* 0x000540085d027984 */ /* 0x000ea80008000a00 */
[----:B------:R-:W2:Y:S04]  /*12e80*/  LDS.64 R74, [R93+UR8+0x660] ;  /* 0x000660085d4a7984 */ /* 0x000ea80008000a00 */
[----:B---3--:R-:W3:Y:S01]  /*12e90*/  LDS.64 R72, [R93+UR8+0x760] ;  /* 0x000760085d487984 */ /* 0x008ee20008000a00 */
[----:B-1----:R-:W-:-:S02]  /*12ea0*/  DMUL R70, R70, R114 ;  /* 0x0000007246467228 */ /* 0x002fc40000000000 */
[-C--:B----4-:R-:W-:Y:S02]  /*12eb0*/  DMUL R10, R82, R114.reuse ;  /* 0x00000072520a7228 */ /* 0x090fe40000000000 */
[-C--:B--2---:R-:W-:Y:S02]  /*12ec0*/  DMUL R8, R80, R114.reuse ;  /* 0x0000007250087228 */ /* 0x084fe40000000000 */
[-C--:B------:R-:W-:Y:S02]  /*12ed0*/  DMUL R6, R78, R114.reuse ;  /* 0x000000724e067228 */ /* 0x080fe40000000000 */
[-C--:B------:R-:W-:Y:S02]  /*12ee0*/  DMUL R4, R76, R114.reuse ;  /* 0x000000724c047228 */ /* 0x080fe40000000000 */
[-C--:B------:R-:W-:Y:S02]  /*12ef0*/  DMUL R2, R2, R114.reuse ;  /* 0x0000007202027228 */ /* 0x080fe40000000000 */
[----:B------:R-:W-:-:S02]  /*12f00*/  DMUL R14, R74, R114 ;  /* 0x000000724a0e7228 */ /* 0x000fc40000000000 */
[----:B---3--:R-:W-:Y:S01]  /*12f10*/  DMUL R12, R72, R114 ;  /* 0x00000072480c7228 */ /* 0x008fe20000000000 */
        /* <DEDUP_REMOVED lines=20> */
[----:B------:R-:W-:-:S03]  /*13060*/  MOV R19, UR5 ;  /* 0x0000000500137c02 */ /* 0x000fc60008000f00 */
[-C--:B------:R-:W-:Y:S02]  /*13070*/  IMAD R16, R16, R17.reuse, RZ ;  /* 0x0000001110107224 */ /* 0x080fe400078e02ff */
[----:B------:R-:W-:-:S04]  /*13080*/  IMAD.WIDE.U32 R72, R0, R17, R72 ;  /* 0x0000001100487225 */ /* 0x000fc800078e0048 */
[----:B------:R-:W-:Y:S01]  /*13090*/  IMAD R0, R0, R19, R16 ;  /* 0x0000001300007224 */ /* 0x000fe200078e0210 */
[----:B------:R-:W-:Y:S01]  /*130a0*/  MOV R18, R72 ;  /* 0x0000004800127202 */ /* 0x000fe20000000f00 */
[----:B------:R-:W-:-:S03]  /*130b0*/  IMAD.MOV.U32 R16, RZ, RZ, R99 ;  /* 0x000000ffff107224 */ /* 0x000fc600078e0063 */
[----:B------:R-:W-:Y:S01]  /*130c0*/  IADD3 R73, R73, R0, RZ ;  /* 0x0000000049497210 */ /* 0x000fe20007ffe0ff */
[----:B------:R-:W-:Y:S05]  /*130d0*/  BRA `(.L_x_236) ;  /* 0x00000000005c7947 */ /* 0x000fea0003800000 */
.L_x_235:
        /* <DEDUP_REMOVED lines=23> */
.L_x_236:
[----:B------:R-:W-:Y:S05]  /*13250*/  BSYNC B0 ;  /* 0x0000000000007941 */ /* 0x000fea0003800000 */
.L_x_234:
        /* <DEDUP_REMOVED lines=12> */
[----:B------:R-:W-:Y:S02]  /*13320*/  @P3 IMAD.MOV.U32 R72, RZ, RZ, R116 ;  /* 0x000000ffff483224 */ /* 0x000fe400078e0074 */
[----:B------:R-:W-:Y:S01]  /*13330*/  @P3 IMAD.MOV.U32 R73, RZ, RZ, R117 ;  /* 0x000000ffff493224 */ /* 0x000fe200078e0075 */
[----:B------:R-:W-:-:S04]  /*13340*/  ISETP.NE.U32.AND P0, PT, R19, RZ, PT ;  /* 0x000000ff1300720c */ /* 0x000fc80003f05070 */
[----:B------:R1:W-:Y:S09]  /*13350*/  @P3 STG.E.64 desc[UR18][R72.64], R70 ;  /* 0x0000004648003986 */ /* 0x0003f2000c101b12 */
[----:B------:R-:W-:Y:S05]  /*13360*/  @!P0 BRA `(.L_x_238) ;  /* 0x0000000000188947 */ /* 0x000fea0003800000 */
[----:B------:R-:W-:Y:S01]  /*13370*/  ULDC.64 UR4, c[0x0][0x2f0] ;  /* 0x0000bc0000047ab9 */ /* 0x000fe20000000a00 */
[----:B------:R-:W-:Y:S01]  /*13380*/  MOV R100, 0x133c0 ;  /* 0x000133c000647802 */ /* 0x000fe20000000f00 */
[----:B------:R-:W-:Y:S01]  /*13390*/  IMAD.U32 R102, RZ, RZ, UR4 ;  /* 0x00000004ff667e24 */ /* 0x000fe2000f8e00ff */
[----:B------:R-:W-:Y:S02]  /*133a0*/  MOV R99, UR5 ;  /* 0x0000000500637c02 */ /* 0x000fe40008000f00 */
[----:B-1---5:R-:W-:Y:S05]  /*133b0*/  CALL.REL.NOINC `($__internal_1_$__cuda_sm20_rem_u64) ;  /* 0x0000007400c47944 */ /* 0x022fea0003c00000 */
[----:B------:R-:W-:Y:S05]  /*133c0*/  BRA `(.L_x_239) ;  /* 0x00000000004c7947 */ /* 0x000fea0003800000 */
.L_x_238:
        /* <DEDUP_REMOVED lines=19> */
.L_x_239:
[----:B------:R-:W-:Y:S05]  /*13500*/  BSYNC B0 ;  /* 0x0000000000007941 */ /* 0x000fea0003800000 */
.L_x_237:
[----:B------:R-:W-:Y:S01]  /*13510*/  VIADD R17, R94, 0x20 ;  /* 0x000000205e117836 */ /* 0x000fe20000000000 */
[----:B------:R-:W-:Y:S01]  /*13520*/  ULDC.64 UR4, c[0x0][0x210] ;  /* 0x0000840000047ab9 */ /* 0x000fe20000000a00 */
[--C-:B------:R-:W-:Y:S01]  /*13530*/  SHF.R.U64 R19, R104, 0x3, R105.reuse ;  /* 0x0000000368137819 */ /* 0x100fe20000001269 */
[----:B------:R-:W-:Y:S02]  /*13540*/  BSSY B0, `(.L_x_240) ;  /* 0x000003d000007945 */ /* 0x000fe40003800000 */
[----:B------:R-:W-:Y:S02]  /*13550*/  ISETP.GE.AND P0, PT, R17, UR5, PT ;  /* 0x0000000511007c0c */ /* 0x000fe4000bf06270 */
[----:B------:R-:W-:Y:S02]  /*13560*/  SHF.R.U32.HI R17, RZ, 0x3, R105 ;  /* 0x00000003ff117819 */ /* 0x000fe40000011669 */
        /* <DEDUP_REMOVED lines=35> */
.L_x_241:
        /* <DEDUP_REMOVED lines=23> */
.L_x_242:
[----:B------:R-:W-:Y:S05]  /*13910*/  BSYNC B0 ;  /* 0x0000000000007941 */ /* 0x000fea0003800000 */
.L_x_240:
        /* <DEDUP_REMOVED lines=21> */
.L_x_244:
        /* <DEDUP_REMOVED lines=19> */
.L_x_245:
[----:B------:R-:W-:Y:S05]  /*13ba0*/  BSYNC B0 ;  /* 0x0000000000007941 */ /* 0x000fea0003800000 */
.L_x_243:
        /* <DEDUP_REMOVED lines=37> */
.L_x_247:
        /* <DEDUP_REMOVED lines=23> */
.L_x_248:
[----:B------:R-:W-:Y:S05]  /*13f70*/  BSYNC B0 ;  /* 0x0000000000007941 */ /* 0x000fea0003800000 */
.L_x_246:
        /* <DEDUP_REMOVED lines=21> */
.L_x_250:
        /* <DEDUP_REMOVED lines=19> */
.L_x_251:
[----:B------:R-:W-:Y:S05]  /*14200*/  BSYNC B0 ;  /* 0x0000000000007941 */ /* 0x000fea0003800000 */
.L_x_249:
        /* <DEDUP_REMOVED lines=37> */
.L_x_253:
        /* <DEDUP_REMOVED lines=23> */
.L_x_254:
[----:B------:R-:W-:Y:S05]  /*145d0*/  BSYNC B0 ;  /* 0x0000000000007941 */ /* 0x000fea0003800000 */
.L_x_252:
        /* <DEDUP_REMOVED lines=21> */
.L_x_256:
        /* <DEDUP_REMOVED lines=19> */
.L_x_257:
[----:B------:R-:W-:Y:S05]  /*14860*/  BSYNC B0 ;  /* 0x0000000000007941 */ /* 0x000fea0003800000 */
.L_x_255:
        /* <DEDUP_REMOVED lines=9> */
.L_x_233:
[----:B------:R-:W-:Y:S01]  /*14900*/  ULDC.64 UR6, c[0x0][0x210] ;  /* 0x0000840000067ab9 */ /* 0x000fe20000000a00 */
[C---:B------:R-:W-:Y:S01]  /*14910*/  VIADD R0, R94.reuse, 0x20 ;  /* 0x000000205e007836 */ /* 0x040fe20000000000 */
[----:B------:R-:W-:Y:S01]  /*14920*/  ISETP.GE.AND P1, PT, R94, UR7, PT ;  /* 0x000000075e007c0c */ /* 0x000fe2000bf26270 */
[----:B------:R-:W-:Y:S02]  /*14930*/  ULDC.64 UR4, c[0x0][0x2f8] ;  /* 0x0000be0000047ab9 */ /* 0x000fe40000000a00 */
[----:B------:R-:W-:Y:S01]  /*14940*/  UIADD3 UR9, UP0, UR4, 0x100, URZ ;  /* 0x0000010004097890 */ /* 0x000fe2000ff1e03f */
[----:B------:R-:W-:Y:S02]  /*14950*/  ISETP.LT.AND P4, PT, R96, UR6, !P1 ;  /* 0x0000000660007c0c */ /* 0x000fe4000cf81270 */
[----:B------:R-:W-:Y:S01]  /*14960*/  ISETP.GE.AND P0, PT, R0, UR7, PT ;  /* 0x0000000700007c0c */ /* 0x000fe2000bf06270 */
[----:B------:R-:W-:Y:S01]  /*14970*/  VIADD R0, R96, 0x1 ;  /* 0x0000000160007836 */ /* 0x000fe20000000000 */
[----:B------:R-:W-:-:S02]  /*14980*/  UIADD3.X UR7, URZ, UR5, URZ, UP0, !UPT ;  /* 0x000000053f077290 */ /* 0x000fc400087fe43f */
[----:B------:R-:W-:Y:S02]  /*14990*/  ISETP.LT.AND P3, PT, R96, UR6, !P0 ;  /* 0x0000000660007c0c */ /* 0x000fe4000c761270 */
[----:B------:R-:W-:-:S05]  /*149a0*/  ISETP.LT.AND P5, PT, R0, UR6, !P1 ;  /* 0x0000000600007c0c */ /* 0x000fca000cfa1270 */
[----:B------:R-:W-:Y:S02]  /*149b0*/  @P4 IMAD.MOV.U32 R18, RZ, RZ, R116 ;  /* 0x000000ffff124224 */ /* 0x000fe400078e0074 */
[----:B------:R-:W-:-:S05]  /*149c0*/  @P4 IMAD.MOV.U32 R19, RZ, RZ, R117 ;  /* 0x000000ffff134224 */ /* 0x000fca00078e0075 */
[----:B------:R1:W-:Y:S01]  /*149d0*/  @P4 STG.E.64 desc[UR18][R18.64], R70 ;  /* 0x0000004612004986 */ /* 0x0003e2000c101b12 */
[----:B------:R-:W-:Y:S01]  /*149e0*/  ISETP.LT.AND P4, PT, R0, UR6, !P0 ;  /* 0x0000000600007c0c */ /* 0x000fe2000c781270 */
[----:B------:R-:W-:Y:S02]  /*149f0*/  VIADD R0, R96, 0x2 ;  /* 0x0000000260007836 */ /* 0x000fe40000000000 */
[----:B-1----:R-:W-:Y:S02]  /*14a00*/  @P3 IMAD.MOV.U32 R70, RZ, RZ, R116 ;  /* 0x000000ffff463224 */ /* 0x002fe400078e0074 */
[----:B------:R-:W-:-:S05]  /*14a10*/  @P3 IMAD.MOV.U32 R71, RZ, RZ, R117 ;  /* 0x000000ffff473224 */ /* 0x000fca00078e0075 */
[----:B------:R1:W-:Y:S01]  /*14a20*/  @P3 STG.E.64 desc[UR18][R70.64+0x100], R10 ;  /* 0x0001000a46003986 */ /* 0x0003e2000c101b12 */
[----:B------:R-:W-:-:S04]  /*14a30*/  IADD3 R16, P3, R116, UR4, RZ ;  /* 0x0000000474107c10 */ /* 0x000fc8000ff7e0ff */
[----:B------:R-:W-:Y:S02]  /*14a40*/  IADD3.X R17, R117, UR5, RZ, P3, !PT ;  /* 0x0000000575117c10 */ /* 0x000fe40009ffe4ff */
[----:B------:R-:W-:-:S03]  /*14a50*/  IADD3 R72, P3, R116, UR9, RZ ;  /* 0x0000000974487c10 */ /* 0x000fc6000ff7e0ff */
[----:B------:R2:W-:Y:S01]  /*14a60*/  @P5 STG.E.64 desc[UR18][R16.64], R8 ;  /* 0x0000000810005986 */ /* 0x0005e2000c101b12 */
[----:B------:R-:W-:Y:S02]  /*14a70*/  IADD3.X R73, R117, UR7, RZ, P3, !PT ;  /* 0x0000000775497c10 */ /* 0x000fe40009ffe4ff */
[----:B------:R-:W-:-:S03]  /*14a80*/  IADD3 R18, P3, R16, UR4, RZ ;  /* 0x0000000410127c10 */ /* 0x000fc6000ff7e0ff */
[----:B------:R3:W-:Y:S01]  /*14a90*/  @P4 STG.E.64 desc[UR18][R72.64], R6 ;  /* 0x0000000648004986 */ /* 0x0007e2000c101b12 */
[C---:B------:R-:W-:Y:S02]  /*14aa0*/  ISETP.LT.AND P4, PT, R0.reuse, UR6, !P1 ;  /* 0x0000000600007c0c */ /* 0x040fe4000cf81270 */
[----:B------:R-:W-:Y:S02]  /*14ab0*/  IADD3.X R19, R17, UR5, RZ, P3, !PT ;  /* 0x0000000511137c10 */ /* 0x000fe40009ffe4ff */
[----:B------:R-:W-:Y:S01]  /*14ac0*/  ISETP.LT.AND P3, PT, R0, UR6, !P0 ;  /* 0x0000000600007c0c */ /* 0x000fe2000c761270 */
[----:B-1----:R-:W-:Y:S01]  /*14ad0*/  VIADD R10, R96, 0x3 ;  /* 0x00000003600a7836 */ /* 0x002fe20000000000 */
[----:B------:R-:W-:-:S07]  /*14ae0*/  IADD3 R70, P5, R16, UR9, RZ ;  /* 0x0000000910467c10 */ /* 0x000fce000ffbe0ff */
[----:B------:R1:W-:Y:S01]  /*14af0*/  @P4 STG.E.64 desc[UR18][R18.64], R4 ;  /* 0x0000000412004986 */ /* 0x0003e2000c101b12 */
[----:B------:R-:W-:Y:S02]  /*14b00*/  IADD3.X R71, R17, UR7, RZ, P5, !PT ;  /* 0x0000000711477c10 */ /* 0x000fe4000affe4ff */
[C---:B------:R-:W-:Y:S02]  /*14b10*/  ISETP.LT.AND P1, PT, R10.reuse, UR6, !P1 ;  /* 0x000000060a007c0c */ /* 0x040fe4000cf21270 */
[----:B------:R-:W-:Y:S01]  /*14b20*/  ISETP.LT.AND P0, PT, R10, UR6, !P0 ;  /* 0x000000060a007c0c */ /* 0x000fe2000c701270 */
[----:B------:R1:W-:Y:S01]  /*14b30*/  @P3 STG.E.64 desc[UR18][R70.64], R2 ;  /* 0x0000000246003986 */ /* 0x0003e2000c101b12 */
[----:B--2---:R-:W-:-:S04]  /*14b40*/  IADD3 R8, P5, R18, UR4, RZ ;  /* 0x0000000412087c10 */ /* 0x004fc8000ffbe0ff */
[----:B------:R-:W-:Y:S02]  /*14b50*/  IADD3.X R9, R19, UR5, RZ, P5, !PT ;  /* 0x0000000513097c10 */ /* 0x000fe4000affe4ff */
[----:B---3--:R-:W-:-:S03]  /*14b60*/  IADD3 R6, P5, R18, UR9, RZ ;  /* 0x0000000912067c10 */ /* 0x008fc6000ffbe0ff */
[----:B------:R1:W-:Y:S01]  /*14b70*/  @P1 STG.E.64 desc[UR18][R8.64], R14 ;  /* 0x0000000e08001986 */ /* 0x0003e2000c101b12 */
[----:B------:R-:W-:-:S05]  /*14b80*/  IADD3.X R7, R19, UR7, RZ, P5, !PT ;  /* 0x0000000713077c10 */ /* 0x000fca000affe4ff */
[----:B------:R1:W-:Y:S04]  /*14b90*/  @P0 STG.E.64 desc[UR18][R6.64], R12 ;  /* 0x0000000c06000986 */ /* 0x0003e8000c101b12 */
.L_x_258:
[----:B------:R-:W-:Y:S05]  /*14ba0*/  BSYNC B1 ;  /* 0x0000000000017941 */ /* 0x000fea0003800000 */
.L_x_232:
[----:B------:R-:W-:Y:S01]  /*14bb0*/  BAR.SYNC.DEFER_BLOCKING 0x0 ;  /* 0x0000000000007b1d */ /* 0x000fe20000010000 */
[----:B------:R-:W-:-:S05]  /*14bc0*/  VIADD R0, R96, 0x8 ;  /* 0x0000000860007836 */ /* 0x000fca0000000000 */
[----:B------:R-:W-:Y:S01]  /*14bd0*/  ULDC.64 UR4, c[0x0][0x310] ;  /* 0x0000c40000047ab9 */ /* 0x000fe20000000a00 */
[----:B------:R-:W-:Y:S01]  /*14be0*/  BSSY B1, `(.L_x_259) ;  /* 0x00001d9000017945 */ /* 0x000fe20003800000 */
[----:B------:R-:W-:-:S04]  /*14bf0*/  DEPBAR.LE SB5, 0x8 ;  /* 0x0000d2000000791a */ /* 0x000fc80000000000 */
[----:B------:R-:W-:Y:S04]  /*14c00*/  STS.128 [R95], R32 ;  /* 0x000000205f007388 */ /* 0x000fe80000000c00 */
[----:B------:R-:W-:Y:S04]  /*14c10*/  STS.128 [R95+0x40], R28 ;  /* 0x0000401c5f007388 */ /* 0x000fe80000000c00 */
[----:B------:R-:W-:Y:S04]  /*14c20*/  STS.128 [R95+0x80], R24 ;  /* 0x000080185f007388 */ /* 0x000fe80000000c00 */
[----:B------:R-:W-:Y:S01]  /*14c30*/  STS.128 [R95+0xc0], R20 ;  /* 0x0000c0145f007388 */ /* 0x000fe20000000c00 */
[----:B------:R-:W-:Y:S06]  /*14c40*/  BAR.SYNC.DEFER_BLOCKING 0x0 ;  /* 0x0000000000007b1d */ /* 0x000fec0000010000 */
[----:B------:R-:W3:Y:S04]  /*14c50*/  LDS.64 R16, [R93+UR8] ;  /* 0x000000085d107984 */ /* 0x000ee80008000a00 */
[----:B-1----:R-:W1:Y:S04]  /*14c60*/  LDS.64 R14, [R93+UR8+0x100] ;  /* 0x000100085d0e7984 */ /* 0x002e680008000a00 */
[----:B--2---:R-:W2:Y:S04]  /*14c70*/  LDS.64 R12, [R93+UR8+0x220] ;  /* 0x000220085d0c7984 */ /* 0x004ea80008000a00 */
[----:B------:R-:W4:Y:S04]  /*14c80*/  LDS.64 R10, [R93+UR8+0x320] ;  /* 0x000320085d0a7984 */ /* 0x000f280008000a00 */
[----:B------:R-:W4:Y:S04]  /*14c90*/  LDS.64 R8, [R93+UR8+0x440] ;  /* 0x000440085d087984 */ /* 0x000f280008000a00 */
[----:B------:R-:W4:Y:S04]  /*14ca0*/  LDS.64 R6, [R93+UR8+0x540] ;  /* 0x000540085d067984 */ /* 0x000f280008000a00 */
[----:B------:R-:W4:Y:S04]  /*14cb0*/  LDS.64 R4, [R93+UR8+0x660] ;  /* 0x000660085d047984 */ /* 0x000f280008000a00 */
[----:B------:R-:W4:Y:S01]  /*14cc0*/  LDS.64 R2, [R93+UR8+0x760] ;  /* 0x000760085d027984 */ /* 0x000f220008000a00 */
[-C--:B---3--:R-:W-:Y:S01]  /*14cd0*/  DMUL R24, R16, R114.reuse ;  /* 0x0000007210187228 */ /* 0x088fe20000000000 */
[----:B------:R-:W-:Y:S01]  /*14ce0*/  IADD3 R16, P0, R116, UR4, RZ ;  /* 0x0000000474107c10 */ /* 0x000fe2000ff1e0ff */
[----:B-1----:R-:W-:-:S03]  /*14cf0*/  DMUL R14, R14, R114 ;  /* 0x000000720e0e7228 */ /* 0x002fc60000000000 */
[----:B------:R-:W-:Y:S01]  /*14d00*/  IADD3.X R17, R117, UR5, RZ, P0, !PT ;  /* 0x0000000575117c10 */ /* 0x000fe200087fe4ff */
[-C--:B--2---:R-:W-:Y:S02]  /*14d10*/  DMUL R12, R12, R114.reuse ;  /* 0x000000720c0c7228 */ /* 0x084fe40000000000 */
[-C--:B----4-:R-:W-:Y:S02]  /*14d20*/  DMUL R10, R10, R114.reuse ;  /* 0x000000720a0a7228 */ /* 0x090fe40000000000 */
[-C--:B------:R-:W-:Y:S02]  /*14d30*/  DMUL R8, R8, R114.reuse ;  /* 0x0000007208087228 */ /* 0x080fe40000000000 */
[-C--:B------:R-:W-:Y:S02]  /*14d40*/  DMUL R6, R6, R114.reuse ;  /* 0x0000007206067228 */ /* 0x080fe40000000000 */
[-C--:B------:R-:W-:Y:S02]  /*14d50*/  DMUL R4, R4, R114.reuse ;  /* 0x0000007204047228 */ /* 0x080fe40000000000 */
[----:B------:R-:W-:Y:S01]  /*14d60*/  DMUL R2, R2, R114 ;  /* 0x0000007202027228 */ /* 0x000fe20000000000 */
        /* <DEDUP_REMOVED lines=28> */
.L_x_262:
        /* <DEDUP_REMOVED lines=23> */
.L_x_263:
[----:B------:R-:W-:Y:S05]  /*150a0*/  BSYNC B0 ;  /* 0x0000000000007941 */ /* 0x000fea0003800000 */
.L_x_261:
        /* <DEDUP_REMOVED lines=21> */
.L_x_265:
[----:B------:R-:W2:Y:S01]  /*15200*/  I2F.U32.RP R22, R23 ;  /* 0x0000001700167306 */ /* 0x000ea20000209000 */
[----:B-1----:R-:W-:Y:S02]  /*15210*/  MOV R24, RZ ;  /* 0x000000ff00187202 */ /* 0x002fe40000000f00 */
[----:B------:R-:W-:-:S05]  /*15220*/  MOV R105, RZ ;  /* 0x000000ff00697202 */ /* 0x000fca0000000f00 */
[----:B--2---:R-:W1:Y:S02]  /*15230*/  MUFU.RCP R21, R22 ;  /* 0x0000001600157308 */ /* 0x004e640000001000 */
        /* <DEDUP_REMOVED lines=15> */
.L_x_266:
[----:B------:R-:W-:Y:S05]  /*15330*/  BSYNC B0 ;  /* 0x0000000000007941 */ /* 0x000fea0003800000 */
.L_x_264:
        /* <DEDUP_REMOVED lines=39> */
.L_x_268:
        /* <DEDUP_REMOVED lines=23> */
.L_x_269:
[----:B------:R-:W-:Y:S05]  /*15720*/  BSYNC B0 ;  /* 0x0000000000007941 */ /* 0x000fea0003800000 */
.L_x_267:
        /* <DEDUP_REMOVED lines=21> */
.L_x_271:
        /* <DEDUP_REMOVED lines=19> */
.L_x_272:
[----:B------:R-:W-:Y:S05]  /*159b0*/  BSYNC B0 ;  /* 0x0000000000007941 */ /* 0x000fea0003800000 */
.L_x_270:
        /* <DEDUP_REMOVED lines=37> */
.L_x_274:
        /* <DEDUP_REMOVED lines=23> */
.L_x_275:
[----:B------:R-:W-:Y:S05]  /*15d80*/  BSYNC B0 ;  /* 0x0000000000007941 */ /* 0x000fea0003800000 */
.L_x_273:
        /* <DEDUP_REMOVED lines=21> */
.L_x_277:
        /* <DEDUP_REMOVED lines=19> */
.L_x_278:
[----:B------:R-:W-:Y:S05]  /*16010*/  BSYNC B0 ;  /* 0x0000000000007941 */ /* 0x000fea0003800000 */
.L_x_276:
        /* <DEDUP_REMOVED lines=37> */
.L_x_280:
        /* <DEDUP_REMOVED lines=23> */
.L_x_281:
[----:B------:R-:W-:Y:S05]  /*163e0*/  BSYNC B0 ;  /* 0x0000000000007941 */ /* 0x000fea0003800000 */
.L_x_279:
        /* <DEDUP_REMOVED lines=21> */
.L_x_283:
        /* <DEDUP_REMOVED lines=19> */
.L_x_284:
[----:B------:R-:W-:Y:S05]  /*16670*/  BSYNC B0 ;  /* 0x0000000000007941 */ /* 0x000fea0003800000 */
.L_x_282:
        /* <DEDUP_REMOVED lines=9> */
.L_x_260:
[C---:B------:R-:W-:Y:S01]  /*16710*/  VIADD R18, R94.reuse, 0x20 ;  /* 0x000000205e127836 */ /* 0x040fe20000000000 */
[----:B------:R-:W-:Y:S02]  /*16720*/  ULDC UR4, c[0x0][0x214] ;  /* 0x0000850000047ab9 */ /* 0x000fe40000000800 */
[----:B------:R-:W-:Y:S02]  /*16730*/  ISETP.GE.AND P1, PT, R94, UR4, PT ;  /* 0x000000045e007c0c */ /* 0x000fe4000bf26270 */
[----:B------:R-:W-:Y:S01]  /*16740*/  ISETP.GE.AND P0, PT, R18, UR4, PT ;  /* 0x0000000412007c0c */ /* 0x000fe2000bf06270 */
[----:B------:R-:W-:Y:S01]  /*16750*/  ULDC.64 UR4, c[0x0][0x2f8] ;  /* 0x0000be0000047ab9 */ /* 0x000fe20000000a00 */
[C---:B------:R-:W-:Y:S01]  /*16760*/  ISETP.LT.AND P4, PT, R0.reuse, UR6, !P1 ;  /* 0x0000000600007c0c */ /* 0x040fe2000cf81270 */
[----:B------:R-:W-:Y:S01]  /*16770*/  UIADD3 UR9, UP0, UR4, 0x100, URZ ;  /* 0x0000010004097890 */ /* 0x000fe2000ff1e03f */
[----:B------:R-:W-:Y:S01]  /*16780*/  ISETP.LT.AND P3, PT, R0, UR6, !P0 ;  /* 0x0000000600007c0c */ /* 0x000fe2000c761270 */
[----:B------:R-:W-:-:S02]  /*16790*/  VIADD R0, R96, 0x9 ;  /* 0x0000000960007836 */ /* 0x000fc40000000000 */
[----:B------:R-:W-:-:S03]  /*167a0*/  UIADD3.X UR7, URZ, UR5, URZ, UP0, !UPT ;  /* 0x000000053f077290 */ /* 0x000fc600087fe43f */
[----:B------:R-:W-:-:S05]  /*167b0*/  ISETP.LT.AND P5, PT, R0, UR6, !P1 ;  /* 0x0000000600007c0c */ /* 0x000fca000cfa1270 */
[----:B------:R1:W-:Y:S01]  /*167c0*/  @P4 STG.E.64 desc[UR18][R16.64], R24 ;  /* 0x0000001810004986 */ /* 0x0003e2000c101b12 */
[----:B------:R-:W-:Y:S01]  /*167d0*/  ISETP.LT.AND P4, PT, R0, UR6, !P0 ;  /* 0x0000000600007c0c */ /* 0x000fe2000c781270 */
[----:B------:R-:W-:Y:S02]  /*167e0*/  VIADD R0, R96, 0xa ;  /* 0x0000000a60007836 */ /* 0x000fe40000000000 */
        /* <DEDUP_REMOVED lines=10> */
[----:B------:R-:W-:Y:S02]  /*16890*/  ISETP.LT.AND P3, PT, R0, UR6, !P0 ;  /* 0x0000000600007c0c */ /* 0x000fe4000c761270 */
[----:B-1----:R-:W-:Y:S01]  /*168a0*/  IADD3 R24, P5, R18, UR9, RZ ;  /* 0x0000000912187c10 */ /* 0x002fe2000ffbe0ff */
[----:B--2---:R-:W-:-:S03]  /*168b0*/  VIADD R14, R96, 0xb ;  /* 0x0000000b600e7836 */ /* 0x004fc60000000000 */
[----:B------:R-:W-:-:S03]  /*168c0*/  IADD3.X R25, R19, UR7, RZ, P5, !PT ;  /* 0x0000000713197c10 */ /* 0x000fc6000affe4ff */
[----:B------:R1:W-:Y:S01]  /*168d0*/  @P4 STG.E.64 desc[UR18][R20.64], R8 ;  /* 0x0000000814004986 */ /* 0x0003e2000c101b12 */
[----:B------:R-:W-:-:S03]  /*168e0*/  ISETP.LT.AND P1, PT, R14, UR6, !P1 ;  /* 0x000000060e007c0c */ /* 0x000fc6000cf21270 */
[----:B------:R1:W-:Y:S01]  /*168f0*/  @P3 STG.E.64 desc[UR18][R24.64], R6 ;  /* 0x0000000618003986 */ /* 0x0003e2000c101b12 */
[----:B------:R-:W-:Y:S02]  /*16900*/  ISETP.LT.AND P0, PT, R14, UR6, !P0 ;  /* 0x000000060e007c0c */ /* 0x000fe4000c701270 */
[----:B---3--:R-:W-:-:S04]  /*16910*/  IADD3 R12, P5, R20, UR4, RZ ;  /* 0x00000004140c7c10 */ /* 0x008fc8000ffbe0ff */
[----:B------:R-:W-:Y:S02]  /*16920*/  IADD3.X R13, R21, UR5, RZ, P5, !PT ;  /* 0x00000005150d7c10 */ /* 0x000fe4000affe4ff */
[----:B----4-:R-:W-:-:S03]  /*16930*/  IADD3 R10, P5, R20, UR9, RZ ;  /* 0x00000009140a7c10 */ /* 0x010fc6000ffbe0ff */
[----:B------:R1:W-:Y:S01]  /*16940*/  @P1 STG.E.64 desc[UR18][R12.64], R4 ;  /* 0x000000040c001986 */ /* 0x0003e2000c101b12 */
[----:B------:R-:W-:-:S05]  /*16950*/  IADD3.X R11, R21, UR7, RZ, P5, !PT ;  /* 0x00000007150b7c10 */ /* 0x000fca000affe4ff */
[----:B------:R1:W-:Y:S04]  /*16960*/  @P0 STG.E.64 desc[UR18][R10.64], R2 ;  /* 0x000000020a000986 */ /* 0x0003e8000c101b12 */
.L_x_285:
[----:B------:R-:W-:Y:S05]  /*16970*/  BSYNC B1 ;  /* 0x0000000000017941 */ /* 0x000fea0003800000 */
.L_x_259:
[----:B------:R-:W-:Y:S01]  /*16980*/  BAR.SYNC.DEFER_BLOCKING 0x0 ;  /* 0x0000000000007b1d */ /* 0x000fe20000010000 */
[----:B------:R-:W-:-:S05]  /*16990*/  VIADD R0, R96, 0x10 ;  /* 0x0000001060007836 */ /* 0x000fca0000000000 */
[----:B------:R-:W-:Y:S01]  /*169a0*/  ULDC.64 UR4, c[0x0][0x310] ;  /* 0x0000c40000047ab9 */ /* 0x000fe20000000a00 */
[----:B------:R-:W-:Y:S01]  /*169b0*/  BSSY B1, `(.L_x_286) ;  /* 0x00001da000017945 */ /* 0x000fe20003800000 */
[----:B------:R-:W-:-:S04]  /*169c0*/  IADD3 R16, P0, R16, UR4, RZ ;  /* 0x0000000410107c10 */ /* 0x000fc8000ff1e0ff */
[----:B------:R-:W-:Y:S01]  /*169d0*/  IADD3.X R17, R17, UR5, RZ, P0, !PT ;  /* 0x0000000511117c10 */ /* 0x000fe200087fe4ff */
        /* <DEDUP_REMOVED lines=8> */
[----:B------:R-:W3:Y:S04]  /*16a60*/  LDS.64 R14, [R93+UR8+0x100] ;  /* 0x000100085d0e7984 */ /* 0x000ee80008000a00 */
[----:B------:R-:W4:Y:S04]  /*16a70*/  LDS.64 R12, [R93+UR8+0x220] ;  /* 0x000220085d0c7984 */ /* 0x000f280008000a00 */
[----:B------:R-:W4:Y:S04]  /*16a80*/  LDS.64 R10, [R93+UR8+0x320] ;  /* 0x000320085d0a7984 */ /* 0x000f280008000a00 */
[----:B--2---:R-:W2:Y:S04]  /*16a90*/  LDS.64 R8, [R93+UR8+0x440] ;  /* 0x000440085d087984 */ /* 0x004ea80008000a00 */
[----:B------:R-:W2:Y:S04]  /*16aa0*/  LDS.64 R6, [R93+UR8+0x540] ;  /* 0x000540085d067984 */ /* 0x000ea80008000a00 */
[----:B------:R-:W2:Y:S04]  /*16ab0*/  LDS.64 R4, [R93+UR8+0x660] ;  /* 0x000660085d047984 */ /* 0x000ea80008000a00 */
[----:B------:R-:W2:Y:S01]  /*16ac0*/  LDS.64 R2, [R93+UR8+0x760] ;  /* 0x000760085d027984 */ /* 0x000ea20008000a00 */
[----:B-1----:R-:W-:-:S02]  /*16ad0*/  DMUL R20, R20, R114 ;  /* 0x0000007214147228 */ /* 0x002fc40000000000 */
[-C--:B---3--:R-:W-:Y:S02]  /*16ae0*/  DMUL R14, R14, R114.reuse ;  /* 0x000000720e0e7228 */ /* 0x088fe40000000000 */
[-C--:B----4-:R-:W-:Y:S02]  /*16af0*/  DMUL R12, R12, R114.reuse ;  /* 0x000000720c0c7228 */ /* 0x090fe40000000000 */
[-C--:B------:R-:W-:Y:S02]  /*16b00*/  DMUL R10, R10, R114.reuse ;  /* 0x000000720a0a7228 */ /* 0x080fe40000000000 */
[-C--:B--2---:R-:W-:Y:S02]  /*16b10*/  DMUL R8, R8, R114.reuse ;  /* 0x0000007208087228 */ /* 0x084fe40000000000 */
[-C--:B------:R-:W-:Y:S02]  /*16b20*/  DMUL R6, R6, R114.reuse ;  /* 0x0000007206067228 */ /* 0x080fe40000000000 */
[----:B------:R-:W-:-:S02]  /*16b30*/  DMUL R4, R4, R114 ;  /* 0x0000007204047228 */ /* 0x000fc40000000000 */
        /* <DEDUP_REMOVED lines=29> */
.L_x_289:
        /* <DEDUP_REMOVED lines=23> */
.L_x_290:
[----:B------:R-:W-:Y:S05]  /*16e80*/  BSYNC B0 ;  /* 0x0000000000007941 */ /* 0x000fea0003800000 */
.L_x_288:
        /* <DEDUP_REMOVED lines=21> */
.L_x_292:
        /* <DEDUP_REMOVED lines=19> */
.L_x_293:
[----:B------:R-:W-:Y:S05]  /*17110*/  BSYNC B0 ;  /* 0x0000000000007941 */ /* 0x000fea0003800000 */
.L_x_291:
        /* <DEDUP_REMOVED lines=39> */
.L_x_295:
        /* <DEDUP_REMOVED lines=23> */
.L_x_296:
[----:B------:R-:W-:Y:S05]  /*17500*/  BSYNC B0 ;  /* 0x0000000000007941 */ /* 0x000fea0003800000 */
.L_x_294:
        /* <DEDUP_REMOVED lines=21> */
.L_x_298:
        /* <DEDUP_REMOVED lines=19> */
.L_x_299:
[----:B------:R-:W-:Y:S05]  /*17790*/  BSYNC B0 ;  /* 0x0000000000007941 */ /* 0x000fea0003800000 */
.L_x_297:
        /* <DEDUP_REMOVED lines=37> */
.L_x_301:
        /* <DEDUP_REMOVED lines=23> */
.L_x_302:
[----:B------:R-:W-:Y:S05]  /*17b60*/  BSYNC B0 ;  /* 0x0000000000007941 */ /* 0x000fea0003800000 */
.L_x_300:
        /* <DEDUP_REMOVED lines=21> */
.L_x_304:
        /* <DEDUP_REMOVED lines=19> */
.L_x_305:
[----:B------:R-:W-:Y:S05]  /*17df0*/  BSYNC B0 ;  /* 0x0000000000007941 */ /* 0x000fea0003800000 */
.L_x_303:
        /* <DEDUP_REMOVED lines=37> */
.L_x_307:
        /* <DEDUP_REMOVED lines=23> */
.L_x_308:
[----:B------:R-:W-:Y:S05]  /*181c0*/  BSYNC B0 ;  /* 0x0000000000007941 */ /* 0x000fea0003800000 */
.L_x_306:
        /* <DEDUP_REMOVED lines=21> */
.L_x_310:
        /* <DEDUP_REMOVED lines=19> */
.L_x_311:
[----:B------:R-:W-:Y:S05]  /*18450*/  BSYNC B0 ;  /* 0x0000000000007941 */ /* 0x000fea0003800000 */
.L_x_309:
        /* <DEDUP_REMOVED lines=9> */
.L_x_287:
        /* <DEDUP_REMOVED lines=22> */
[----:B------:R-:W-:Y:S02]  /*18650*/  ISETP.LT.AND P4, PT, R0, UR6, !P1 ;  /* 0x0000000600007c0c */ /* 0x000fe4000cf81270 */
[----:B------:R-:W-:Y:S02]  /*18660*/  IADD3.X R25, R19, UR7, RZ, P5, !PT ;  /* 0x0000000713197c10 */ /* 0x000fe4000affe4ff */
[----:B-1----:R-:W-:Y:S01]  /*18670*/  IADD3 R20, P3, R18, UR4, RZ ;  /* 0x0000000412147c10 */ /* 0x002fe2000ff7e0ff */
[----:B--2---:R-:W-:-:S03]  /*18680*/  VIADD R14, R96, 0x13 ;  /* 0x00000013600e7836 */ /* 0x004fc60000000000 */
[----:B------:R-:W-:Y:S02]  /*18690*/  IADD3.X R21, R19, UR5, RZ, P3, !PT ;  /* 0x0000000513157c10 */ /* 0x000fe40009ffe4ff */
[----:B------:R-:W-:Y:S02]  /*186a0*/  ISETP.LT.AND P3, PT, R0, UR6, !P0 ;  /* 0x0000000600007c0c */ /* 0x000fe4000c761270 */
[C---:B------:R-:W-:Y:S01]  /*186b0*/  ISETP.LT.AND P1, PT, R14.reuse, UR6, !P1 ;  /* 0x000000060e007c0c */ /* 0x040fe2000cf21270 */
[----:B------:R2:W-:Y:S01]  /*186c0*/  @P4 STG.E.64 desc[UR18][R20.64], R8 ;  /* 0x0000000814004986 */ /* 0x0005e2000c101b12 */
[----:B------:R-:W-:Y:S02]  /*186d0*/  ISETP.LT.AND P0, PT, R14, UR6, !P0 ;  /* 0x000000060e007c0c */ /* 0x000fe4000c701270 */
[----:B---3--:R-:W-:-:S04]  /*186e0*/  IADD3 R12, P5, R20, UR4, RZ ;  /* 0x00000004140c7c10 */ /* 0x008fc8000ffbe0ff */
[C---:B------:R-:W-:Y:S02]  /*186f0*/  IADD3.X R13, R21.reuse, UR5, RZ, P5, !PT ;  /* 0x00000005150d7c10 */ /* 0x040fe4000affe4ff */
[----:B----4-:R-:W-:Y:S01]  /*18700*/  IADD3 R10, P5, R20, UR9, RZ ;  /* 0x00000009140a7c10 */ /* 0x010fe2000ffbe0ff */
[----:B------:R2:W-:Y:S03]  /*18710*/  @P3 STG.E.64 desc[UR18][R24.64], R6 ;  /* 0x0000000618003986 */ /* 0x0005e6000c101b12 */
[----:B------:R-:W-:Y:S01]  /*18720*/  IADD3.X R11, R21, UR7, RZ, P5, !PT ;  /* 0x00000007150b7c10 */ /* 0x000fe2000affe4ff */
[----:B------:R2:W-:Y:S04]  /*18730*/  @P1 STG.E.64 desc[UR18][R12.64], R4 ;  /* 0x000000040c001986 */ /* 0x0005e8000c101b12 */
[----:B------:R2:W-:Y:S04]  /*18740*/  @P0 STG.E.64 desc[UR18][R10.64], R2 ;  /* 0x000000020a000986 */ /* 0x0005e8000c101b12 */
.L_x_312:
[----:B------:R-:W-:Y:S05]  /*18750*/  BSYNC B1 ;  /* 0x0000000000017941 */ /* 0x000fea0003800000 */
.L_x_286:
[----:B------:R-:W-:Y:S01]  /*18760*/  BAR.SYNC.DEFER_BLOCKING 0x0 ;  /* 0x0000000000007b1d */ /* 0x000fe20000010000 */
[----:B------:R-:W-:-:S05]  /*18770*/  VIADD R0, R96, 0x18 ;  /* 0x0000001860007836 */ /* 0x000fca0000000000 */
[----:B------:R-:W-:Y:S02]  /*18780*/  ULDC.64 UR4, c[0x0][0x310] ;  /* 0x0000c40000047ab9 */ /* 0x000fe40000000a00 */
[----:B------:R-:W-:-:S04]  /*18790*/  IADD3 R14, P0, R16, UR4, RZ ;  /* 0x00000004100e7c10 */ /* 0x000fc8000ff1e0ff */
[----:B------:R-:W-:Y:S01]  /*187a0*/  IADD3.X R15, R17, UR5, RZ, P0, !PT ;  /* 0x00000005110f7c10 */ /* 0x000fe200087fe4ff */
[----:B-----5:R-:W-:Y:S04]  /*187b0*/  STS.128 [R95], R64 ;  /* 0x000000405f007388 */ /* 0x020fe80000000c00 */
[----:B------:R-:W-:Y:S04]  /*187c0*/  STS.128 [R95+0x40], R60 ;  /* 0x0000403c5f007388 */ /* 0x000fe80000000c00 */
[----:B------:R-:W-:Y:S04]  /*187d0*/  STS.128 [R95+0x80], R56 ;  /* 0x000080385f007388 */ /* 0x000fe80000000c00 */
[----:B------:R-:W-:Y:S01]  /*187e0*/  STS.128 [R95+0xc0], R52 ;  /* 0x0000c0345f007388 */ /* 0x000fe20000000c00 */
[----:B------:R-:W-:Y:S06]  /*187f0*/  BAR.SYNC.DEFER_BLOCKING 0x0 ;  /* 0x0000000000007b1d */ /* 0x000fec0000010000 */
[----:B------:R-:W3:Y:S04]  /*18800*/  LDS.64 R18, [R93+UR8] ;  /* 0x000000085d127984 */ /* 0x000ee80008000a00 */
[----:B--2---:R-:W2:Y:S04]  /*18810*/  LDS.64 R12, [R93+UR8+0x100] ;  /* 0x000100085d0c7984 */ /* 0x004ea80008000a00 */
[----:B------:R-:W4:Y:S04]  /*18820*/  LDS.64 R10, [R93+UR8+0x220] ;  /* 0x000220085d0a7984 */ /* 0x000f280008000a00 */
[----:B-1----:R-:W1:Y:S04]  /*18830*/  LDS.64 R8, [R93+UR8+0x320] ;  /* 0x000320085d087984 */ /* 0x002e680008000a00 */
[----:B------:R-:W1:Y:S04]  /*18840*/  LDS.64 R6, [R93+UR8+0x440] ;  /* 0x000440085d067984 */ /* 0x000e680008000a00 */
[----:B------:R-:W1:Y:S04]  /*18850*/  LDS.64 R4, [R93+UR8+0x540] ;  /* 0x000540085d047984 */ /* 0x000e680008000a00 */
[----:B------:R-:W1:Y:S04]  /*18860*/  LDS.64 R2, [R93+UR8+0x660] ;  /* 0x000660085d027984 */ /* 0x000e680008000a00 */
[----:B------:R-:W1:Y:S01]  /*18870*/  LDS.64 R20, [R93+UR8+0x760] ;  /* 0x000760085d147984 */ /* 0x000e620008000a00 */
[----:B---3--:R-:W-:-:S02]  /*18880*/  DMUL R18, R18, R114 ;  /* 0x0000007212127228 */ /* 0x008fc40000000000 */
[-C--:B--2---:R-:W-:Y:S02]  /*18890*/  DMUL R12, R12, R114.reuse ;  /* 0x000000720c0c7228 */ /* 0x084fe40000000000 */
[-C--:B----4-:R-:W-:Y:S02]  /*188a0*/  DMUL R10, R10, R114.reuse ;  /* 0x000000720a0a7228 */ /* 0x090fe40000000000 */
[-C--:B-1----:R-:W-:Y:S02]  /*188b0*/  DMUL R8, R8, R114.reuse ;  /* 0x0000007208087228 */ /* 0x082fe40000000000 */
[-C--:B------:R-:W-:Y:S02]  /*188c0*/  DMUL R6, R6, R114.reuse ;  /* 0x0000007206067228 */ /* 0x080fe40000000000 */
        /* <DEDUP_REMOVED lines=31> */
.L_x_315:
        /* <DEDUP_REMOVED lines=23> */
.L_x_316:
[----:B------:R-:W-:Y:S05]  /*18c30*/  BSYNC B0 ;  /* 0x0000000000007941 */ /* 0x000fea0003800000 */
.L_x_314:
        /* <DEDUP_REMOVED lines=21> */
.L_x_318:
        /* <DEDUP_REMOVED lines=19> */
.L_x_319:
[----:B------:R-:W-:Y:S05]  /*18ec0*/  BSYNC B0 ;  /* 0x0000000000007941 */ /* 0x000fea0003800000 */
.L_x_317:
        /* <DEDUP_REMOVED lines=39> */
.L_x_321:
        /* <DEDUP_REMOVED lines=23> */
.L_x_322:
[----:B------:R-:W-:Y:S05]  /*192b0*/  BSYNC B0 ;  /* 0x0000000000007941 */ /* 0x000fea0003800000 */
.L_x_320:
        /* <DEDUP_REMOVED lines=21> */
.L_x_324:
        /* <DEDUP_REMOVED lines=19> */
.L_x_325:
[----:B------:R-:W-:Y:S05]  /*19540*/  BSYNC B0 ;  /* 0x0000000000007941 */ /* 0x000fea0003800000 */
.L_x_323:
        /* <DEDUP_REMOVED lines=14> */
[----:B------:R-:W-:Y:S02]  /*19630*/  IMAD.U32 R17, RZ, RZ, UR4 ;  /* 0x00000004ff117e24 */ /* 0x000fe4000f8e00ff */
        /* <DEDUP_REMOVED lines=24> */
.L_x_327:
        /* <DEDUP_REMOVED lines=23> */
.L_x_328:
[----:B------:R-:W-:Y:S05]  /*19930*/  BSYNC B0 ;  /* 0x0000000000007941 */ /* 0x000fea0003800000 */
.L_x_326:
        /* <DEDUP_REMOVED lines=21> */
.L_x_330:
        /* <DEDUP_REMOVED lines=19> */
.L_x_331:
[----:B------:R-:W-:Y:S05]  /*19bc0*/  BSYNC B0 ;  /* 0x0000000000007941 */ /* 0x000fea0003800000 */
.L_x_329:
        /* <DEDUP_REMOVED lines=37> */
.L_x_333:
        /* <DEDUP_REMOVED lines=23> */
.L_x_334:
[----:B------:R-:W-:Y:S05]  /*19f90*/  BSYNC B0 ;  /* 0x0000000000007941 */ /* 0x000fea0003800000 */
.L_x_332:
        /* <DEDUP_REMOVED lines=22> */
.L_x_336:
[----:B-1----:R-:W1:Y:S01]  /*1a100*/  I2F.U32.RP R3, R5 ;  /* 0x0000000500037306 */ /* 0x002e620000209000 */
[----:B------:R-:W-:-:S07]  /*1a110*/  MOV R105, RZ ;  /* 0x000000ff00697202 */ /* 0x000fce0000000f00 */
[----:B-1----:R-:W1:Y:S02]  /*1a120*/  MUFU.RCP R8, R3 ;  /* 0x0000000300087308 */ /* 0x002e640000001000 */
[----:B-1----:R-:W-:-:S06]  /*1a130*/  VIADD R8, R8, 0xffffffe ;  /* 0x0ffffffe08087836 */ /* 0x002fcc0000000000 */
[----:B------:R-:W1:Y:S02]  /*1a140*/  F2I.FTZ.U32.TRUNC.NTZ R9, R8 ;  /* 0x0000000800097305 */ /* 0x000e64000021f000 */
[----:B-1----:R-:W-:Y:S01]  /*1a150*/  IMAD.MOV R2, RZ, RZ, -R9 ;  /* 0x000000ffff027224 */ /* 0x002fe200078e0a09 */
[----:B------:R-:W-:-:S03]  /*1a160*/  MOV R8, RZ ;  /* 0x000000ff00087202 */ /* 0x000fc60000000f00 */
        /* <DEDUP_REMOVED lines=12> */
.L_x_337:
[----:B------:R-:W-:Y:S05]  /*1a230*/  BSYNC B0 ;  /* 0x0000000000007941 */ /* 0x000fea0003800000 */
.L_x_335:
[--C-:B------:R-:W-:Y:S02]  /*1a240*/  SHF.R.U64 R5, R104, 0x3, R105.reuse ;  /* 0x0000000368057819 */ /* 0x100fe40000001269 */
[----:B------:R-:W-:Y:S02]  /*1a250*/  SHF.R.U32.HI R3, RZ, 0x3, R105 ;  /* 0x00000003ff037819 */ /* 0x000fe40000011669 */
[----:B------:R-:W-:-:S04]  /*1a260*/  ISETP.GE.U32.AND P1, PT, R0, R5, PT ;  /* 0x000000050000720c */ /* 0x000fc80003f26070 */
[----:B------:R-:W-:-:S13]  /*1a270*/  ISETP.GE.U32.AND.EX P0, PT, R4, R3, P0, P1 ;  /* 0x000000030400720c */ /* 0x000fda0000706110 */
[----:B------:R-:W-:Y:S05]  /*1a280*/  @!P0 BRA `(.L_x_231) ;  /* 0x0000000000b08947 */ /* 0x000fea0003800000 */
[----:B------:R1:W-:Y:S01]  /*1a290*/  STG.E.64 desc[UR18][R6.64+0x100], R114 ;  /* 0x0001007206007986 */ /* 0x0003e2000c101b12 */
[----:B------:R-:W-:Y:S05]  /*1a2a0*/  BRA `(.L_x_231) ;  /* 0x0000000000a87947 */ /* 0x000fea0003800000 */
.L_x_313:
[----:B------:R-:W-:Y:S01]  /*1a2b0*/  ULDC UR4, c[0x0][0x214] ;  /* 0x0000850000047ab9 */ /* 0x000fe20000000800 */
[C---:B------:R-:W-:Y:S01]  /*1a2c0*/  VIADD R16, R94.reuse, 0x20 ;  /* 0x000000205e107836 */ /* 0x040fe20000000000 */
[----:B------:R-:W-:-:S04]  /*1a2d0*/  ISETP.GE.AND P1, PT, R94, UR4, PT ;  /* 0x000000045e007c0c */ /* 0x000fc8000bf26270 */
[----:B------:R-:W-:Y:S02]  /*1a2e0*/  ISETP.LT.AND P2, PT, R0, UR6, !P1 ;  /* 0x0000000600007c0c */ /* 0x000fe4000cf41270 */
[----:B------:R-:W-:Y:S01]  /*1a2f0*/  ISETP.GE.AND P0, PT, R16, UR4, PT ;  /* 0x0000000410007c0c */ /* 0x000fe2000bf06270 */
[----:B------:R-:W-:Y:S02]  /*1a300*/  ULDC.64 UR4, c[0x0][0x2f8] ;  /* 0x0000be0000047ab9 */ /* 0x000fe40000000a00 */
[----:B------:R-:W-:Y:S01]  /*1a310*/  UIADD3 UR8, UP0, UR4, 0x100, URZ ;  /* 0x0000010004087890 */ /* 0x000fe2000ff1e03f */
[----:B------:R-:W-:Y:S01]  /*1a320*/  ISETP.LT.AND P5, PT, R0, UR6, !P0 ;  /* 0x0000000600007c0c */ /* 0x000fe2000c7a1270 */
[----:B------:R-:W-:Y:S02]  /*1a330*/  VIADD R0, R96, 0x19 ;  /* 0x0000001960007836 */ /* 0x000fe40000000000 */
[----:B------:R-:W-:-:S03]  /*1a340*/  UIADD3.X UR7, URZ, UR5, URZ, UP0, !UPT ;  /* 0x000000053f077290 */ /* 0x000fc600087fe43f */
[C---:B------:R-:W-:Y:S01]  /*1a350*/  ISETP.LT.AND P3, PT, R0.reuse, UR6, !P1 ;  /* 0x0000000600007c0c */ /* 0x040fe2000cf61270 */
[----:B------:R-:W-:Y:S01]  /*1a360*/  @P2 IMAD.MOV.U32 R20, RZ, RZ, R14 ;  /* 0x000000ffff142224 */ /* 0x000fe200078e000e */
[----:B------:R-:W-:Y:S01]  /*1a370*/  ISETP.LT.AND P4, PT, R0, UR6, !P0 ;  /* 0x0000000600007c0c */ /* 0x000fe2000c781270 */
[----:B------:R-:W-:Y:S02]  /*1a380*/  @P2 IMAD.MOV.U32 R21, RZ, RZ, R15 ;  /* 0x000000ffff152224 */ /* 0x000fe400078e000f */
[C---:B------:R-:W-:Y:S02]  /*1a390*/  VIADD R0, R96.reuse, 0x1a ;  /* 0x0000001a60007836 */ /* 0x040fe40000000000 */
[----:B------:R-:W-:Y:S01]  /*1a3a0*/  VIADD R96, R96, 0x1b ;  /* 0x0000001b60607836 */ /* 0x000fe20000000000 */
[----:B------:R1:W-:Y:S01]  /*1a3b0*/  @P2 STG.E.64 desc[UR18][R20.64], R18 ;  /* 0x0000001214002986 */ /* 0x0003e2000c101b12 */
[----:B------:R-:W-:-:S04]  /*1a3c0*/  IADD3 R16, P2, R14, UR4, RZ ;  /* 0x000000040e107c10 */ /* 0x000fc8000ff5e0ff */
[----:B------:R-:W-:Y:S02]  /*1a3d0*/  IADD3.X R17, R15, UR5, RZ, P2, !PT ;  /* 0x000000050f117c10 */ /* 0x000fe400097fe4ff */
[----:B------:R-:W-:Y:S02]  /*1a3e0*/  ISETP.LT.AND P2, PT, R0, UR6, !P0 ;  /* 0x0000000600007c0c */ /* 0x000fe4000c741270 */
[----:B------:R-:W-:Y:S01]  /*1a3f0*/  ISETP.LT.AND P0, PT, R96, UR6, !P0 ;  /* 0x0000000660007c0c */ /* 0x000fe2000c701270 */
[----:B-1----:R-:W-:Y:S02]  /*1a400*/  @P5 IMAD.MOV.U32 R18, RZ, RZ, R14 ;  /* 0x000000ffff125224 */ /* 0x002fe400078e000e */
[----:B------:R-:W-:-:S05]  /*1a410*/  @P5 IMAD.MOV.U32 R19, RZ, RZ, R15 ;  /* 0x000000ffff135224 */ /* 0x000fca00078e000f */
[----:B------:R1:W-:Y:S01]  /*1a420*/  @P5 STG.E.64 desc[UR18][R18.64+0x100], R12 ;  /* 0x0001000c12005986 */ /* 0x0003e2000c101b12 */
[----:B------:R-:W-:-:S03]  /*1a430*/  IADD3 R14, P5, R14, UR8, RZ ;  /* 0x000000080e0e7c10 */ /* 0x000fc6000ffbe0ff */
[----:B------:R2:W-:Y:S01]  /*1a440*/  @P3 STG.E.64 desc[UR18][R16.64], R10 ;  /* 0x0000000a10003986 */ /* 0x0005e2000c101b12 */
[----:B------:R-:W-:Y:S02]  /*1a450*/  IADD3.X R15, R15, UR7, RZ, P5, !PT ;  /* 0x000000070f0f7c10 */ /* 0x000fe4000affe4ff */
[----:B------:R-:W-:Y:S02]  /*1a460*/  ISETP.LT.AND P3, PT, R0, UR6, !P1 ;  /* 0x0000000600007c0c */ /* 0x000fe4000cf61270 */
[----:B------:R-:W-:Y:S01]  /*1a470*/  ISETP.LT.AND P1, PT, R96, UR6, !P1 ;  /* 0x0000000660007c0c */ /* 0x000fe2000cf21270 */
[----:B------:R3:W-:Y:S01]  /*1a480*/  @P4 STG.E.64 desc[UR18][R14.64], R8 ;  /* 0x000000080e004986 */ /* 0x0007e2000c101b12 */
[C---:B-1----:R-:W-:Y:S02]  /*1a490*/  IADD3 R12, P5, R16.reuse, UR4, RZ ;  /* 0x00000004100c7c10 */ /* 0x042fe4000ffbe0ff */
[----:B------:R-:W-:Y:S02]  /*1a4a0*/  IADD3 R18, P4, R16, UR8, RZ ;  /* 0x0000000810127c10 */ /* 0x000fe4000ff9e0ff */
[----:B------:R-:W-:-:S02]  /*1a4b0*/  IADD3.X R13, R17, UR5, RZ, P5, !PT ;  /* 0x00000005110d7c10 */ /* 0x000fc4000affe4ff */
[----:B------:R-:W-:Y:S02]  /*1a4c0*/  IADD3.X R19, R17, UR7, RZ, P4, !PT ;  /* 0x0000000711137c10 */ /* 0x000fe4000a7fe4ff */
[C---:B--2---:R-:W-:Y:S01]  /*1a4d0*/  IADD3 R16, P5, R12.reuse, UR4, RZ ;  /* 0x000000040c107c10 */ /* 0x044fe2000ffbe0ff */
[----:B------:R3:W-:Y:S01]  /*1a4e0*/  @P3 STG.E.64 desc[UR18][R12.64], R6 ;  /* 0x000000060c003986 */ /* 0x0007e2000c101b12 */
[----:B------:R-:W-:Y:S02]  /*1a4f0*/  IADD3 R10, P4, R12, UR8, RZ ;  /* 0x000000080c0a7c10 */ /* 0x000fe4000ff9e0ff */
[C---:B------:R-:W-:Y:S01]  /*1a500*/  IADD3.X R17, R13.reuse, UR5, RZ, P5, !PT ;  /* 0x000000050d117c10 */ /* 0x040fe2000affe4ff */
[----:B------:R3:W-:Y:S01]  /*1a510*/  @P2 STG.E.64 desc[UR18][R18.64], R4 ;  /* 0x0000000412002986 */ /* 0x0007e2000c101b12 */
[----:B------:R-:W-:-:S03]  /*1a520*/  IADD3.X R11, R13, UR7, RZ, P4, !PT ;  /* 0x000000070d0b7c10 */ /* 0x000fc6000a7fe4ff */
[----:B------:R3:W-:Y:S04]  /*1a530*/  @P1 STG.E.64 desc[UR18][R16.64], R2 ;  /* 0x0000000210001986 */ /* 0x0007e8000c101b12 */
[----:B------:R3:W-:Y:S02]  /*1a540*/  @P0 STG.E.64 desc[UR18][R10.64], R114 ;  /* 0x000000720a000986 */ /* 0x0007e4000c101b12 */
.L_x_231:
[----:B------:R-:W-:Y:S05]  /*1a550*/  BSYNC B2 ;  /* 0x0000000000027941 */ /* 0x000fea0003800000 */
.L_x_15:
[----:B------:R-:W-:Y:S05]  /*1a560*/  @!P6 EXIT ;  /* 0x000000000000e94d */ /* 0x000fea0003800000 */
[----:B------:R-:W-:Y:S01]  /*1a570*/  BAR.SYNC.DEFER_BLOCKING 0x0 ;  /* 0x0000000000007b1d */ /* 0x000fe20000010000 */
[----:B------:R-:W-:-:S13]  /*1a580*/  ISETP.GT.AND P0, PT, R127, RZ, PT ;  /* 0x000000ff7f00720c */ /* 0x000fda0003f04270 */
[----:B------:R-:W-:Y:S05]  /*1a590*/  @P0 EXIT ;  /* 0x000000000000094d */ /* 0x000fea0003800000 */
[----:B-1-3--:R-:W1:Y:S01]  /*1a5a0*/  S2R R3, SR_CTAID.Z ;  /* 0x0000000000037919 */ /* 0x00ae620000002700 */
[----:B------:R-:W3:Y:S01]  /*1a5b0*/  LDC R0, c[0x0][0x224] ;  /* 0x00008900ff007b82 */ /* 0x000ee20000000800 */
[----:B-1----:R-:W-:-:S05]  /*1a5c0*/  VIADD R3, R3, 0x1 ;  /* 0x0000000103037836 */ /* 0x002fca0000000000 */
[----:B---3--:R-:W-:-:S04]  /*1a5d0*/  ISETP.NE.AND P0, PT, R3, R0, PT ;  /* 0x000000000300720c */ /* 0x008fc80003f05270 */
[----:B------:R-:W-:Y:S01]  /*1a5e0*/  SEL R3, R3, RZ, P0 ;  /* 0x000000ff03037207 */ /* 0x000fe20000000000 */
[----:B------:R-:W-:Y:S01]  /*1a5f0*/  @!PT LDS RZ, [RZ] ;  /* 0x00000000fffff984 */ /* 0x000fe20000000800 */
[----:B------:R-:W-:Y:S01]  /*1a600*/  @!PT LDS RZ, [RZ] ;  /* 0x00000000fffff984 */ /* 0x000fe20000000800 */
[----:B------:R-:W-:Y:S01]  /*1a610*/  @!PT LDS RZ, [RZ] ;  /* 0x00000000fffff984 */ /* 0x000fe20000000800 */
[----:B------:R-:W-:Y:S01]  /*1a620*/  @!PT LDS RZ, [RZ] ;  /* 0x00000000fffff984 */ /* 0x000fe20000000800 */
[----:B------:R-:W-:Y:S06]  /*1a630*/  MEMBAR.ALL.GPU ;  /* 0x0000000000007992 */ /* 0x000fec000000a000 */
[----:B------:R-:W-:-:S00]  /*1a640*/  ERRBAR ;  /* 0x00000000000079ab */ /* 0x000fc00000000000 */
[----:B------:R-:W-:Y:S06]  /*1a650*/  CGAERRBAR ;  /* 0x00000000000075ab */ /* 0x000fec0000000000 */
[----:B------:R-:W-:Y:S01]  /*1a660*/  STG.E.STRONG.GPU desc[UR18][R110.64], R3 ;  /* 0x000000036e007986 */ /* 0x000fe2000c10f912 */
[----:B------:R-:W-:Y:S05]  /*1a670*/  EXIT ;  /* 0x000000000000794d */ /* 0x000fea0003800000 */
        .weak           $__internal_0_$__cuda_sm20_div_u64
        .type           $__internal_0_$__cuda_sm20_div_u64,@function
        .size           $__internal_0_$__cuda_sm20_div_u64,($__internal_1_$__cuda_sm20_rem_u64 - $__internal_0_$__cuda_sm20_div_u64)
$__internal_0_$__cuda_sm20_div_u64:
[----:B------:R-:W-:Y:S02]  /*1a680*/  IMAD.MOV.U32 R128, RZ, RZ, R103 ;  /* 0x000000ffff807224 */ /* 0x000fe400078e0067 */
[----:B------:R-:W-:-:S04]  /*1a690*/  IMAD.MOV.U32 R129, RZ, RZ, R106 ;  /* 0x000000ffff817224 */ /* 0x000fc800078e006a */
[----:B------:R-:W1:Y:S08]  /*1a6a0*/  I2F.U64.RP R99, R128 ;  /* 0x0000008000637312 */ /* 0x000e700000309000 */
[----:B-1----:R-:W1:Y:S02]  /*1a6b0*/  MUFU.RCP R101, R99 ;  /* 0x0000006300657308 */ /* 0x002e640000001000 */
[----:B-1----:R-:W-:-:S06]  /*1a6c0*/  IADD3 R101, R101, 0x1ffffffe, RZ ;  /* 0x1ffffffe65657810 */ /* 0x002fcc0007ffe0ff */
[----:B------:R-:W1:Y:S02]  /*1a6d0*/  F2I.U64.TRUNC R124, R101 ;  /* 0x00000065007c7311 */ /* 0x000e64000020d800 */
[----:B-1----:R-:W-:-:S04]  /*1a6e0*/  IMAD.WIDE.U32 R108, R124, R103, RZ ;  /* 0x000000677c6c7225 */ /* 0x002fc800078e00ff */
[C---:B------:R-:W-:Y:S01]  /*1a6f0*/  IMAD R100, R124.reuse, R106, R109 ;  /* 0x0000006a7c647224 */ /* 0x040fe200078e026d */
[----:B------:R-:W-:Y:S02]  /*1a700*/  IADD3 R102, P3, RZ, -R108, RZ ;  /* 0x8000006cff667210 */ /* 0x000fe40007f7e0ff */
[----:B------:R-:W-:Y:S01]  /*1a710*/  MOV R109, R124 ;  /* 0x0000007c006d7202 */ /* 0x000fe20000000f00 */
[----:B------:R-:W-:Y:S02]  /*1a720*/  IMAD R100, R125, R103, R100 ;  /* 0x000000677d647224 */ /* 0x000fe400078e0264 */
[----:B------:R-:W-:-:S04]  /*1a730*/  IMAD.HI.U32 R108, R124, R102, RZ ;  /* 0x000000667c6c7227 */ /* 0x000fc800078e00ff */
[----:B------:R-:W-:-:S04]  /*1a740*/  IMAD.X R100, RZ, RZ, ~R100, P3 ;  /* 0x000000ffff647224 */ /* 0x000fc800018e0e64 */
[----:B------:R-:W-:-:S04]  /*1a750*/  IMAD.WIDE.U32 R108, P5, R124, R100, R108 ;  /* 0x000000647c6c7225 */ /* 0x000fc800078a006c */
[C---:B------:R-:W-:Y:S02]  /*1a760*/  IMAD R99, R125.reuse, R100, RZ ;  /* 0x000000647d637224 */ /* 0x040fe400078e02ff */
[----:B------:R-:W-:-:S04]  /*1a770*/  IMAD.HI.U32 R102, P4, R125, R102, R108 ;  /* 0x000000667d667227 */ /* 0x000fc8000788006c */
[----:B------:R-:W-:Y:S01]  /*1a780*/  IMAD.HI.U32 R100, R125, R100, RZ ;  /* 0x000000647d647227 */ /* 0x000fe200078e00ff */
[----:B------:R-:W-:-:S03]  /*1a790*/  IADD3 R109, P3, R99, R102, RZ ;  /* 0x00000066636d7210 */ /* 0x000fc60007f7e0ff */
[----:B------:R-:W-:Y:S02]  /*1a7a0*/  IMAD.X R100, R100, 0x1, R125, P5 ;  /* 0x0000000164647824 */ /* 0x000fe400028e067d */
[----:B------:R-:W-:-:S03]  /*1a7b0*/  IMAD.WIDE.U32 R124, R109, R103, RZ ;  /* 0x000000676d7c7225 */ /* 0x000fc600078e00ff */
[----:B------:R-:W-:Y:S01]  /*1a7c0*/  IADD3.X R101, RZ, RZ, R100, P3, P4 ;  /* 0x000000ffff657210 */ /* 0x000fe20001fe8464 */
[----:B------:R-:W-:Y:S01]  /*1a7d0*/  IMAD R100, R109, R106, R125 ;  /* 0x0000006a6d647224 */ /* 0x000fe200078e027d */
[----:B------:R-:W-:-:S03]  /*1a7e0*/  IADD3 R102, P3, RZ, -R124, RZ ;  /* 0x8000007cff667210 */ /* 0x000fc60007f7e0ff */
[----:B------:R-:W-:Y:S02]  /*1a7f0*/  IMAD R100, R101, R103, R100 ;  /* 0x0000006765647224 */ /* 0x000fe400078e0264 */
[----:B------:R-:W-:-:S03]  /*1a800*/  IMAD.HI.U32 R108, R109, R102, RZ ;  /* 0x000000666d6c7227 */ /* 0x000fc600078e00ff */
[----:B------:R-:W-:-:S05]  /*1a810*/  IADD3.X R100, RZ, ~R100, RZ, P3, !PT ;  /* 0x80000064ff647210 */ /* 0x000fca0001ffe4ff */
[----:B------:R-:W-:-:S04]  /*1a820*/  IMAD.WIDE.U32 R108, P5, R109, R100, R108 ;  /* 0x000000646d6c7225 */ /* 0x000fc800078a006c */
[C---:B------:R-:W-:Y:S02]  /*1a830*/  IMAD R99, R101.reuse, R100, RZ ;  /* 0x0000006465637224 */ /* 0x040fe400078e02ff */
[----:B------:R-:W-:Y:S01]  /*1a840*/  IMAD.HI.U32 R102, P4, R101, R102, R108 ;  /* 0x0000006665667227 */ /* 0x000fe2000788006c */
[----:B------:R-:W-:-:S03]  /*1a850*/  MOV R109, RZ ;  /* 0x000000ff006d7202 */ /* 0x000fc60000000f00 */
[----:B------:R-:W-:Y:S01]  /*1a860*/  IMAD.HI.U32 R100, R101, R100, RZ ;  /* 0x0000006465647227 */ /* 0x000fe200078e00ff */
[----:B------:R-:W-:-:S03]  /*1a870*/  IADD3 R99, P3, R99, R102, RZ ;  /* 0x0000006663637210 */ /* 0x000fc60007f7e0ff */
[----:B------:R-:W-:Y:S02]  /*1a880*/  IMAD.X R100, R100, 0x1, R101, P5 ;  /* 0x0000000164647824 */ /* 0x000fe400028e0665 */
[----:B------:R-:W-:-:S03]  /*1a890*/  IMAD.HI.U32 R108, R99, R98, RZ ;  /* 0x00000062636c7227 */ /* 0x000fc600078e00ff */
[----:B------:R-:W-:Y:S01]  /*1a8a0*/  IADD3.X R102, RZ, RZ, R100, P3, P4 ;  /* 0x000000ffff667210 */ /* 0x000fe20001fe8464 */
[----:B------:R-:W-:-:S04]  /*1a8b0*/  IMAD.WIDE.U32 R100, R99, R97, R108 ;  /* 0x0000006163647225 */ /* 0x000fc800078e006c */
[C---:B------:R-:W-:Y:S02]  /*1a8c0*/  IMAD R105, R102.reuse, R97, RZ ;  /* 0x0000006166697224 */ /* 0x040fe400078e02ff */
[----:B------:R-:W-:-:S04]  /*1a8d0*/  IMAD.HI.U32 R100, P4, R102, R98, R100 ;  /* 0x0000006266647227 */ /* 0x000fc80007880064 */
[----:B------:R-:W-:Y:S01]  /*1a8e0*/  IMAD.HI.U32 R99, R102, R97, RZ ;  /* 0x0000006166637227 */ /* 0x000fe200078e00ff */
[----:B------:R-:W-:-:S03]  /*1a8f0*/  IADD3 R105, P3, R105, R100, RZ ;  /* 0x0000006469697210 */ /* 0x000fc60007f7e0ff */
[----:B------:R-:W-:Y:S02]  /*1a900*/  IMAD.X R99, RZ, RZ, R99, P4 ;  /* 0x000000ffff637224 */ /* 0x000fe400020e0663 */
[----:B------:R-:W-:-:S03]  /*1a910*/  IMAD.WIDE.U32 R100, R105, R103, RZ ;  /* 0x0000006769647225 */ /* 0x000fc600078e00ff */
[----:B------:R-:W-:Y:S01]  /*1a920*/  IADD3.X R108, RZ, R99, RZ, P3, !PT ;  /* 0x00000063ff6c7210 */ /* 0x000fe20001ffe4ff */
[----:B------:R-:W-:Y:S01]  /*1a930*/  IMAD R99, R105, R106, R101 ;  /* 0x0000006a69637224 */ /* 0x000fe200078e0265 */
[----:B------:R-:W-:-:S03]  /*1a940*/  IADD3 R98, P3, -R100, R98, RZ ;  /* 0x0000006264627210 */ /* 0x000fc60007f7e1ff */
[-C--:B------:R-:W-:Y:S01]  /*1a950*/  IMAD R100, R108, R103.reuse, R99 ;  /* 0x000000676c647224 */ /* 0x080fe200078e0263 */
[----:B------:R-:W-:Y:S02]  /*1a960*/  ISETP.GE.U32.AND P5, PT, R98, R103, PT ;  /* 0x000000676200720c */ /* 0x000fe40003fa6070 */
[----:B------:R-:W-:Y:S01]  /*1a970*/  IADD3 R99, P4, -R103, R98, RZ ;  /* 0x0000006267637210 */ /* 0x000fe20007f9e1ff */
[----:B------:R-:W-:Y:S01]  /*1a980*/  IMAD.X R97, R97, 0x1, ~R100, P3 ;  /* 0x0000000161617824 */ /* 0x000fe200018e0e64 */
[----:B------:R-:W-:-:S04]  /*1a990*/  IADD3 R102, P3, R105, 0x1, RZ ;  /* 0x0000000169667810 */ /* 0x000fc80007f7e0ff */
[----:B------:R-:W-:Y:S01]  /*1a9a0*/  ISETP.GE.U32.AND.EX P5, PT, R97, R106, PT, P5 ;  /* 0x0000006a6100720c */ /* 0x000fe20003fa6150 */
[----:B------:R-:W-:Y:S01]  /*1a9b0*/  IMAD.X R101, RZ, RZ, R108, P3 ;  /* 0x000000ffff657224 */ /* 0x000fe200018e066c */
[----:B------:R-:W-:Y:S02]  /*1a9c0*/  IADD3.X R100, ~R106, R97, RZ, P4, !PT ;  /* 0x000000616a647210 */ /* 0x000fe400027fe5ff */
[----:B------:R-:W-:Y:S02]  /*1a9d0*/  SEL R98, R99, R98, P5 ;  /* 0x0000006263627207 */ /* 0x000fe40002800000 */
[----:B------:R-:W-:Y:S02]  /*1a9e0*/  SEL R102, R102, R105, P5 ;  /* 0x0000006966667207 */ /* 0x000fe40002800000 */
[----:B------:R-:W-:Y:S02]  /*1a9f0*/  SEL R97, R100, R97, P5 ;  /* 0x0000006164617207 */ /* 0x000fe40002800000 */
[----:B------:R-:W-:-:S02]  /*1aa00*/  SEL R101, R101, R108, P5 ;  /* 0x0000006c65657207 */ /* 0x000fc40002800000 */
[----:B------:R-:W-:Y:S02]  /*1aa10*/  ISETP.GE.U32.AND P5, PT, R98, R103, PT ;  /* 0x000000676200720c */ /* 0x000fe40003fa6070 */
[----:B------:R-:W-:Y:S02]  /*1aa20*/  IADD3 R99, P4, R102, 0x1, RZ ;  /* 0x0000000166637810 */ /* 0x000fe40007f9e0ff */
[----:B------:R-:W-:Y:S02]  /*1aa30*/  ISETP.NE.U32.AND P3, PT, R103, RZ, PT ;  /* 0x000000ff6700720c */ /* 0x000fe40003f65070 */
[----:B------:R-:W-:Y:S02]  /*1aa40*/  ISETP.GE.U32.AND.EX P5, PT, R97, R106, PT, P5 ;  /* 0x0000006a6100720c */ /* 0x000fe40003fa6150 */
[----:B------:R-:W-:Y:S02]  /*1aa50*/  IADD3.X R98, RZ, R101, RZ, P4, !PT ;  /* 0x00000065ff627210 */ /* 0x000fe400027fe4ff */
[----:B------:R-:W-:-:S02]  /*1aa60*/  MOV R105, 0x0 ;  /* 0x0000000000697802 */ /* 0x000fc40000000f00 */
[----:B------:R-:W-:Y:S02]  /*1aa70*/  ISETP.NE.AND.EX P3, PT, R106, RZ, PT, P3 ;  /* 0x000000ff6a00720c */ /* 0x000fe40003f65330 */
[----:B------:R-:W-:Y:S02]  /*1aa80*/  SEL R99, R99, R102, P5 ;  /* 0x0000006663637207 */ /* 0x000fe40002800000 */
[----:B------:R-:W-:Y:S02]  /*1aa90*/  SEL R98, R98, R101, P5 ;  /* 0x0000006562627207 */ /* 0x000fe40002800000 */
[----:B------:R-:W-:Y:S02]  /*1aaa0*/  SEL R99, R99, 0xffffffff, P3 ;  /* 0xffffffff63637807 */ /* 0x000fe40001800000 */
[----:B------:R-:W-:Y:S01]  /*1aab0*/  SEL R98, R98, 0xffffffff, P3 ;  /* 0xffffffff62627807 */ /* 0x000fe20001800000 */
[----:B------:R-:W-:Y:S06]  /*1aac0*/  RET.REL.NODEC R104 `(_ZN7cutlass6KernelINS_4gemm6kernel15Rank2KUniversalINS1_11threadblock13MmaMultistageINS1_9GemmShapeILi128ELi64ELi16EEENS_9transform11threadblock28PredicatedTileAccessIteratorINS_11MatrixShapeILi128ELi16EEEdNS_6layout11ColumnMajorELi1ENS8_31PitchLinearWarpStripedThreadMapINS_16PitchLinearShapeILi128ELi16EEELi256ENSG_ILi16ELi2EEELi1EEENS_5ArrayIdLi1ELb1EEELb0ENSD_9NoPermuteEEENS9_25RegularTileAccessIteratorISC_dNSD_43ColumnMajorTensorOpMultiplicandCongruous64bELi1ESJ_Li8EEELNS_4arch14CacheOperation4KindE0ENSA_INSB_ILi16ELi64EEEdNSD_8RowMajorELi0ENSF_INSG_ILi64ELi16EEELi256ESI_Li1EEESL_Lb0ESM_EENSO_ISU_dNSD_40RowMajorTensorOpMultiplicandCongruous64bELi0ESX_Li8EEELST_0EdSV_NS4_9MmaPolicyINS1_4warp11MmaTensorOpINS6_ILi32ELi32ELi16EEEdSP_dSZ_dSV_NS12_17MmaTensorOpPolicyINSR_3MmaINS6_ILi8ELi8ELi4EEELi32EdSV_dSE_dSV_NSR_13OpMultiplyAddEEENSB_ILi1ELi1EEEEELi1ELb0EbEENSB_ILi0ELi0EEES1D_Li1EEELi3ELNS1_23SharedMemoryClearOptionE0EbEES1G_NS_8epilogue11threadblock8EpilogueIS7_S1C_Li1ENS1I_27PredicatedTileIteratorBlas3INS1I_26OutputTileOptimalThreadMapINS1I_15OutputTileShapeILi64ELi8ELi4ELi1ELi1EEENS1M_ILi1ELi4ELi1ELi1ELi4EEELi256ELi1ELi64EEEdLNS_8BlasModeE1EEENS1H_4warp24FragmentIteratorTensorOpIS14_S17_dNSK_IdLi2ELb1EEESV_EENS1S_20TileIteratorTensorOpIS14_S17_dSV_EENS1I_18SharedLoadIteratorINS1P_18CompactedThreadMapEdLi8EEENS1H_6thread17LinearCombinationIdLi1EddLNS21_9ScaleType4KindE0ELNS_15FloatRoundStyleE2EdEENSB_ILi0ELi4EEELi1ELi1EEENS4_30GemmIdentityThreadblockSwizzleILi1EEELNS_8FillModeE1ELS1Q_1EEEEEvNT_6ParamsE) ;  /* 0xfffffe54684c7950 */ /* 0x000fec0003c3ffff */
        .weak           $__internal_1_$__cuda_sm20_rem_u64
        .type           $__internal_1_$__cuda_sm20_rem_u64,@function
        .size           $__internal_1_$__cuda_sm20_rem_u64,(.L_x_343 - $__internal_1_$__cuda_sm20_rem_u64)
$__internal_1_$__cuda_sm20_rem_u64:
[----:B------:R-:W-:Y:S01]  /*1aad0*/  MOV R106, R102 ;  /* 0x00000066006a7202 */ /* 0x000fe20000000f00 */
[----:B------:R-:W-:-:S05]  /*1aae0*/  IMAD.MOV.U32 R107, RZ, RZ, R99 ;  /* 0x000000ffff6b7224 */ /* 0x000fca00078e0063 */
        /* <DEDUP_REMOVED lines=44> */
[----:B------:R-:W-:-:S04]  /*1adb0*/  ISETP.GE.U32.AND P4, PT, R103, R102, PT ;  /* 0x000000666700720c */ /* 0x000fc80003f86070 */
[----:B------:R-:W-:Y:S02]  /*1adc0*/  IADD3.X R98, ~R98, R101, RZ, P3, !PT ;  /* 0x0000006562627210 */ /* 0x000fe40001ffe5ff */
[----:B------:R-:W-:Y:S02]  /*1add0*/  IADD3 R104, P3, -R102, R103, RZ ;  /* 0x0000006766687210 */ /* 0x000fe40007f7e1ff */
[C---:B------:R-:W-:Y:S02]  /*1ade0*/  ISETP.GE.U32.AND.EX P4, PT, R98.reuse, R99, PT, P4 ;  /* 0x000000636200720c */ /* 0x040fe40003f86140 */
[----:B------:R-:W-:Y:S01]  /*1adf0*/  MOV R101, 0x0 ;  /* 0x0000000000657802 */ /* 0x000fe20000000f00 */
[----:B------:R-:W-:Y:S01]  /*1ae00*/  IMAD.X R97, R98, 0x1, ~R99, P3 ;  /* 0x0000000162617824 */ /* 0x000fe200018e0e63 */
[----:B------:R-:W-:Y:S02]  /*1ae10*/  SEL R103, R104, R103, P4 ;  /* 0x0000006768677207 */ /* 0x000fe40002000000 */
[----:B------:R-:W-:-:S02]  /*1ae20*/  ISETP.NE.U32.AND P3, PT, R102, RZ, PT ;  /* 0x000000ff6600720c */ /* 0x000fc40003f65070 */
[----:B------:R-:W-:Y:S02]  /*1ae30*/  SEL R98, R97, R98, P4 ;  /* 0x0000006261627207 */ /* 0x000fe40002000000 */
[----:B------:R-:W-:Y:S02]  /*1ae40*/  ISETP.GE.U32.AND P5, PT, R103, R102, PT ;  /* 0x000000666700720c */ /* 0x000fe40003fa6070 */
[----:B------:R-:W-:Y:S02]  /*1ae50*/  IADD3 R104, P4, -R102, R103, RZ ;  /* 0x0000006766687210 */ /* 0x000fe40007f9e1ff */
[----:B------:R-:W-:Y:S02]  /*1ae60*/  ISETP.GE.U32.AND.EX P5, PT, R98, R99, PT, P5 ;  /* 0x000000636200720c */ /* 0x000fe40003fa6150 */
[C---:B------:R-:W-:Y:S02]  /*1ae70*/  IADD3.X R97, ~R99.reuse, R98, RZ, P4, !PT ;  /* 0x0000006263617210 */ /* 0x040fe400027fe5ff */
[----:B------:R-:W-:-:S02]  /*1ae80*/  ISETP.NE.AND.EX P3, PT, R99, RZ, PT, P3 ;  /* 0x000000ff6300720c */ /* 0x000fc40003f65330 */
[----:B------:R-:W-:Y:S02]  /*1ae90*/  SEL R104, R104, R103, P5 ;  /* 0x0000006768687207 */ /* 0x000fe40002800000 */
[----:B------:R-:W-:Y:S02]  /*1aea0*/  SEL R97, R97, R98, P5 ;  /* 0x0000006261617207 */ /* 0x000fe40002800000 */
[----:B------:R-:W-:Y:S02]  /*1aeb0*/  SEL R104, R104, 0xffffffff, P3 ;  /* 0xffffffff68687807 */ /* 0x000fe40001800000 */
[----:B------:R-:W-:Y:S01]  /*1aec0*/  SEL R105, R97, 0xffffffff, P3 ;  /* 0xffffffff61697807 */ /* 0x000fe20001800000 */
[----:B------:R-:W-:Y:S06]  /*1aed0*/  RET.REL.NODEC R100 `(_ZN7cutlass6KernelINS_4gemm6kernel15Rank2KUniversalINS1_11threadblock13MmaMultistageINS1_9GemmShapeILi128ELi64ELi16EEENS_9transform11threadblock28PredicatedTileAccessIteratorINS_11MatrixShapeILi128ELi16EEEdNS_6layout11ColumnMajorELi1ENS8_31PitchLinearWarpStripedThreadMapINS_16PitchLinearShapeILi128ELi16EEELi256ENSG_ILi16ELi2EEELi1EEENS_5ArrayIdLi1ELb1EEELb0ENSD_9NoPermuteEEENS9_25RegularTileAccessIteratorISC_dNSD_43ColumnMajorTensorOpMultiplicandCongruous64bELi1ESJ_Li8EEELNS_4arch14CacheOperation4KindE0ENSA_INSB_ILi16ELi64EEEdNSD_8RowMajorELi0ENSF_INSG_ILi64ELi16EEELi256ESI_Li1EEESL_Lb0ESM_EENSO_ISU_dNSD_40RowMajorTensorOpMultiplicandCongruous64bELi0ESX_Li8EEELST_0EdSV_NS4_9MmaPolicyINS1_4warp11MmaTensorOpINS6_ILi32ELi32ELi16EEEdSP_dSZ_dSV_NS12_17MmaTensorOpPolicyINSR_3MmaINS6_ILi8ELi8ELi4EEELi32EdSV_dSE_dSV_NSR_13OpMultiplyAddEEENSB_ILi1ELi1EEEEELi1ELb0EbEENSB_ILi0ELi0EEES1D_Li1EEELi3ELNS1_23SharedMemoryClearOptionE0EbEES1G_NS_8epilogue11threadblock8EpilogueIS7_S1C_Li1ENS1I_27PredicatedTileIteratorBlas3INS1I_26OutputTileOptimalThreadMapINS1I_15OutputTileShapeILi64ELi8ELi4ELi1ELi1EEENS1M_ILi1ELi4ELi1ELi1ELi4EEELi256ELi1ELi64EEEdLNS_8BlasModeE1EEENS1H_4warp24FragmentIteratorTensorOpIS14_S17_dNSK_IdLi2ELb1EEESV_EENS1S_20TileIteratorTensorOpIS14_S17_dSV_EENS1I_18SharedLoadIteratorINS1P_18CompactedThreadMapEdLi8EEENS1H_6thread17LinearCombinationIdLi1EddLNS21_9ScaleType4KindE0ELNS_15FloatRoundStyleE2EdEENSB_ILi0ELi4EEELi1ELi1EEENS4_30GemmIdentityThreadblockSwizzleILi1EEELNS_8FillModeE1ELS1Q_1EEEEEvNT_6ParamsE) ;  /* 0xfffffe5064487950 */ /* 0x000fec0003c3ffff */
.L_x_338:
[----:B------:R-:W-:-:S00]  /*1aee0*/  BRA `(.L_x_338) ;  /* 0xfffffffc00fc7947 */ /* 0x000fc0000383ffff */
[----:B------:R-:W-:-:S00]  /*1aef0*/  NOP ;  /* 0x0000000000007918 */ /* 0x000fc00000000000 */
        /* <DEDUP_REMOVED lines=8> */
.L_x_343:


//--------------------- .nv.shared._ZN7cutlass6KernelINS_4gemm6kernel15Rank2KUniversalINS1_11threadblock13MmaMultistageINS1_9GemmShapeILi128ELi64ELi16EEENS_9transform11threadblock28PredicatedTileAccessIteratorINS_11MatrixShapeILi128ELi16EEEdNS_6layout11ColumnMajorELi1ENS8_31PitchLinearWarpStripedThreadMapINS_16PitchLinearShapeILi128ELi16EEELi256ENSG_ILi16ELi2EEELi1EEENS_5ArrayIdLi1ELb1EEELb0ENSD_9NoPermuteEEENS9_25RegularTileAccessIteratorISC_dNSD_43ColumnMajorTensorOpMultiplicandCongruous64bELi1ESJ_Li8EEELNS_4arch14CacheOperation4KindE0ENSA_INSB_ILi16ELi64EEEdNSD_8RowMajorELi0ENSF_INSG_ILi64ELi16EEELi256ESI_Li1EEESL_Lb0ESM_EENSO_ISU_dNSD_40RowMajorTensorOpMultiplicandCongruous64bELi0ESX_Li8EEELST_0EdSV_NS4_9MmaPolicyINS1_4warp11MmaTensorOpINS6_ILi32ELi32ELi16EEEdSP_dSZ_dSV_NS12_17MmaTensorOpPolicyINSR_3MmaINS6_ILi8ELi8ELi4EEELi32EdSV_dSE_dSV_NSR_13OpMultiplyAddEEENSB_ILi1ELi1EEEEELi1ELb0EbEENSB_ILi0ELi0EEES1D_Li1EEELi3ELNS1_23SharedMemoryClearOptionE0EbEES1G_NS_8epilogue11threadblock8EpilogueIS7_S1C_Li1ENS1I_27PredicatedTileIteratorBlas3INS1I_26OutputTileOptimalThreadMapINS1I_15OutputTileShapeILi64ELi8ELi4ELi1ELi1EEENS1M_ILi1ELi4ELi1ELi1ELi4EEELi256ELi1ELi64EEEdLNS_8BlasModeE1EEENS1H_4warp24FragmentIteratorTensorOpIS14_S17_dNSK_IdLi2ELb1EEESV_EENS1S_20TileIteratorTensorOpIS14_S17_dSV_EENS1I_18SharedLoadIteratorINS1P_18CompactedThreadMapEdLi8EEENS1H_6thread17LinearCombinationIdLi1EddLNS21_9ScaleType4KindE0ELNS_15FloatRoundStyleE2EdEENSB_ILi0ELi4EEELi1ELi1EEENS4_30GemmIdentityThreadblockSwizzleILi1EEELNS_8FillModeE1ELS1Q_1EEEEEvNT_6ParamsE --------------------------
	.section	.nv.shared._ZN7cutlass6KernelINS_4gemm6kernel15Rank2KUniversalINS1_11threadblock13MmaMultistageINS1_9GemmShapeILi128ELi64ELi16EEENS_9transform11threadblock28PredicatedTileAccessIteratorINS_11MatrixShapeILi128ELi16EEEdNS_6layout11ColumnMajorELi1ENS8_31PitchLinearWarpStripedThreadMapINS_16PitchLinearShapeILi128ELi16EEELi256ENSG_ILi16ELi2EEELi1EEENS_5ArrayIdLi1ELb1EEELb0ENSD_9NoPermuteEEENS9_25RegularTileAccessIteratorISC_dNSD_43ColumnMajorTensorOpMultiplicandCongruous64bELi1ESJ_Li8EEELNS_4arch14CacheOperation4KindE0ENSA_INSB_ILi16ELi64EEEdNSD_8RowMajorELi0ENSF_INSG_ILi64ELi16EEELi256ESI_Li1EEESL_Lb0ESM_EENSO_ISU_dNSD_40RowMajorTensorOpMultiplicandCongruous64bELi0ESX_Li8EEELST_0EdSV_NS4_9MmaPolicyINS1_4warp11MmaTensorOpINS6_ILi32ELi32ELi16EEEdSP_dSZ_dSV_NS12_17MmaTensorOpPolicyINSR_3MmaINS6_ILi8ELi8ELi4EEELi32EdSV_dSE_dSV_NSR_13OpMultiplyAddEEENSB_ILi1ELi1EEEEELi1ELb0EbEENSB_ILi0ELi0EEES1D_Li1EEELi3ELNS1_23SharedMemoryClearOptionE0EbEES1G_NS_8epilogue11threadblock8EpilogueIS7_S1C_Li1ENS1I_27PredicatedTileIteratorBlas3INS1I_26OutputTileOptimalThreadMapINS1I_15OutputTileShapeILi64ELi8ELi4ELi1ELi1EEENS1M_ILi1ELi4ELi1ELi1ELi4EEELi256ELi1ELi64EEEdLNS_8BlasModeE1EEENS1H_4warp24FragmentIteratorTensorOpIS14_S17_dNSK_IdLi2ELb1EEESV_EENS1S_20TileIteratorTensorOpIS14_S17_dSV_EENS1I_18SharedLoadIteratorINS1P_18CompactedThreadMapEdLi8EEENS1H_6thread17LinearCombinationIdLi1EddLNS21_9ScaleType4KindE0ELNS_15FloatRoundStyleE2EdEENSB_ILi0ELi4EEELi1ELi1EEENS4_30GemmIdentityThreadblockSwizzleILi1EEELNS_8FillModeE1ELS1Q_1EEEEEvNT_6ParamsE,"aw",@nobits
	.sectionflags	@""
	.align	16
	.zero		1024


//--------------------- .nv.shared.reserved.0     --------------------------
	.section	.nv.shared.reserved.0,"aw",@nobits
	.weak		__nv_reservedSMEM_offset_0_alias
	.size		__nv_reservedSMEM_offset_0_alias, 0, 0
	.other		__nv_reservedSMEM_offset_0_alias,@"STO_CUDA_RESERVED_SHARED STV_DEFAULT"
__nv_reservedSMEM_offset_0_alias:
	.zero		0


//--------------------- .nv.global                --------------------------
	.section	.nv.global,"aw",@nobits
.nv.global:
	.type		_ZN39_INTERNAL_9d3831e8_4_k_cu_5226ceb5_31184cute1_E,@object
	.size		_ZN39_INTERNAL_9d3831e8_4_k_cu_5226ceb5_31184cute1_E,(_ZN39_INTERNAL_9d3831e8_4_k_cu_5226ceb5_31184cuda3std3__45__cpo6cbeginE - _ZN39_INTERNAL_9d3831e8_4_k_cu_5226ceb5_31184cute1_E)
_ZN39_INTERNAL_9d3831e8_4_k_cu_5226ceb5_31184cute1_E:
	.zero		1
	.type		_ZN39_INTERNAL_9d3831e8_4_k_cu_5226ceb5_31184cuda3std3__45__cpo6cbeginE,@object
	.size		_ZN39_INTERNAL_9d3831e8_4_k_cu_5226ceb5_31184cuda3std3__45__cpo6cbeginE,(_ZN39_INTERNAL_9d3831e8_4_k_cu_5226ceb5_31184cuda3std3__48in_placeE - _ZN39_INTERNAL_9d3831e8_4_k_cu_5226ceb5_31184cuda3std3__45__cpo6cbeginE)
_ZN39_INTERNAL_9d3831e8_4_k_cu_5226ceb5_31184cuda3std3__45__cpo6cbeginE:
	.zero		1
	.type		_ZN39_INTERNAL_9d3831e8_4_k_cu_5226ceb5_31184cuda3std3__48in_placeE,@object
	.size		_ZN39_INTERNAL_9d3831e8_4_k_cu_5226ceb5_31184cuda3std3__48in_placeE,(_ZN39_INTERNAL_9d3831e8_4_k_cu_5226ceb5_31184cuda3std6ranges3__45__cpo9iter_moveE - _ZN39_INTERNAL_9d3831e8_4_k_cu_5226ceb5_31184cuda3std3__48in_placeE)
_ZN39_INTERNAL_9d3831e8_4_k_cu_5226ceb5_31184cuda3std3__48in_placeE:
	.zero		1
	.type		_ZN39_INTERNAL_9d3831e8_4_k_cu_5226ceb5_31184cuda3std6ranges3__45__cpo9iter_moveE,@object
	.size		_ZN39_INTERNAL_9d3831e8_4_k_cu_5226ceb5_31184cuda3std6ranges3__45__cpo9iter_moveE,(_ZN39_INTERNAL_9d3831e8_4_k_cu_5226ceb5_31184cuda3std3__45__cpo5beginE - _ZN39_INTERNAL_9d3831e8_4_k_cu_5226ceb5_31184cuda3std6ranges3__45__cpo9iter_moveE)
_ZN39_INTERNAL_9d3831e8_4_k_cu_5226ceb5_31184cuda3std6ranges3__45__cpo9iter_moveE:
	.zero		1
	.type		_ZN39_INTERNAL_9d3831e8_4_k_cu_5226ceb5_31184cuda3std3__45__cpo5beginE,@object
	.size		_ZN39_INTERNAL_9d3831e8_4_k_cu_5226ceb5_31184cuda3std3__45__cpo5beginE,(_ZN39_INTERNAL_9d3831e8_4_k_cu_5226ceb5_31184cuda3std3__441_GLOBAL__N__9d3831e8_4_k_cu_5226ceb5_31186ignoreE - _ZN39_INTERNAL_9d3831e8_4_k_cu_5226ceb5_31184cuda3std3__45__cpo5beginE)
_ZN39_INTERNAL_9d3831e8_4_k_cu_5226ceb5_31184cuda3std3__45__cpo5beginE:
	.zero		1
	.type		_ZN39_INTERNAL_9d3831e8_4_k_cu_5226ceb5_31184cuda3std3__441_GLOBAL__N__9d3831e8_4_k_cu_5226ceb5_31186ignoreE,@object
	.size		_ZN39_INTERNAL_9d3831e8_4_k_cu_5226ceb5_31184cuda3std3__441_GLOBAL__N__9d3831e8_4_k_cu_5226ceb5_31186ignoreE,(_ZN39_INTERNAL_9d3831e8_4_k_cu_5226ceb5_31184cute7productE - _ZN39_INTERNAL_9d3831e8_4_k_cu_5226ceb5_31184cuda3std3__441_GLOBAL__N__9d3831e8_4_k_cu_5226ceb5_31186ignoreE)
_ZN39_INTERNAL_9d3831e8_4_k_cu_5226ceb5_31184cuda3std3__441_GLOBAL__N__9d3831e8_4_k_cu_5226ceb5_31186ignoreE:
	.zero		1
	.type		_ZN39_INTERNAL_9d3831e8_4_k_cu_5226ceb5_31184cute7productE,@object
	.size		_ZN39_INTERNAL_9d3831e8_4_k_cu_5226ceb5_31184cute7productE,(_ZN39_INTERNAL_9d3831e8_4_k_cu_5226ceb5_31184cuda3std3__45__cpo3endE - _ZN39_INTERNAL_9d3831e8_4_k_cu_5226ceb5_31184cute7productE)
_ZN39_INTERNAL_9d3831e8_4_k_cu_5226ceb5_31184cute7productE:
	.zero		1
	.type		_ZN39_INTERNAL_9d3831e8_4_k_cu_5226ceb5_31184cuda3std3__45__cpo3endE,@object
	.size		_ZN39_INTERNAL_9d3831e8_4_k_cu_5226ceb5_31184cuda3std3__45__cpo3endE,(_ZN39_INTERNAL_9d3831e8_4_k_cu_5226ceb5_31184cuda3std3__419piecewise_constructE - _ZN39_INTERNAL_9d3831e8_4_k_cu_5226ceb5_31184cuda3std3__45__cpo3endE)
_ZN39_INTERNAL_9d3831e8_4_k_cu_5226ceb5_31184cuda3std3__45__cpo3endE:
	.zero		1
	.type		_ZN39_INTERNAL_9d3831e8_4_k_cu_5226ceb5_31184cuda3std3__419piecewise_constructE,@object
	.size		_ZN39_INTERNAL_9d3831e8_4_k_cu_5226ceb5_31184cuda3std3__419piecewise_constructE,(_ZN39_INTERNAL_9d3831e8_4_k_cu_5226ceb5_31184cuda3std3__45__cpo4cendE - _ZN39_INTERNAL_9d3831e8_4_k_cu_5226ceb5_31184cuda3std3__419piecewise_constructE)
_ZN39_INTERNAL_9d3831e8_4_k_cu_5226ceb5_31184cuda3std3__419piecewise_constructE:
	.zero		1
	.type		_ZN39_INTERNAL_9d3831e8_4_k_cu_5226ceb5_31184cuda3std3__45__cpo4cendE,@object
	.size		_ZN39_INTERNAL_9d3831e8_4_k_cu_5226ceb5_31184cuda3std3__45__cpo4cendE,(_ZN39_INTERNAL_9d3831e8_4_k_cu_5226ceb5_31184cuda3std6ranges3__45__cpo4swapE - _ZN39_INTERNAL_9d3831e8_4_k_cu_5226ceb5_31184cuda3std3__45__cpo4cendE)
_ZN39_INTERNAL_9d3831e8_4_k_cu_5226ceb5_31184cuda3std3__45__cpo4cendE:
	.zero		1
	.type		_ZN39_INTERNAL_9d3831e8_4_k_cu_5226ceb5_31184cuda3std6ranges3__45__cpo4swapE,@object
	.size		_ZN39_INTERNAL_9d3831e8_4_k_cu_5226ceb5_31184cuda3std6ranges3__45__cpo4swapE,(.L_7 - _ZN39_INTERNAL_9d3831e8_4_k_cu_5226ceb5_31184cuda3std6ranges3__45__cpo4swapE)
_ZN39_INTERNAL_9d3831e8_4_k_cu_5226ceb5_31184cuda3std6ranges3__45__cpo4swapE:
	.zero		1
.L_7:


//--------------------- .nv.constant0._ZN7cutlass6KernelINS_4gemm6kernel15Rank2KUniversalINS1_11threadblock13MmaMultistageINS1_9GemmShapeILi128ELi64ELi16EEENS_9transform11threadblock28PredicatedTileAccessIteratorINS_11MatrixShapeILi128ELi16EEEdNS_6layout11ColumnMajorELi1ENS8_31PitchLinearWarpStripedThreadMapINS_16PitchLinearShapeILi128ELi16EEELi256ENSG_ILi16ELi2EEELi1EEENS_5ArrayIdLi1ELb1EEELb0ENSD_9NoPermuteEEENS9_25RegularTileAccessIteratorISC_dNSD_43ColumnMajorTensorOpMultiplicandCongruous64bELi1ESJ_Li8EEELNS_4arch14CacheOperation4KindE0ENSA_INSB_ILi16ELi64EEEdNSD_8RowMajorELi0ENSF_INSG_ILi64ELi16EEELi256ESI_Li1EEESL_Lb0ESM_EENSO_ISU_dNSD_40RowMajorTensorOpMultiplicandCongruous64bELi0ESX_Li8EEELST_0EdSV_NS4_9MmaPolicyINS1_4warp11MmaTensorOpINS6_ILi32ELi32ELi16EEEdSP_dSZ_dSV_NS12_17MmaTensorOpPolicyINSR_3MmaINS6_ILi8ELi8ELi4EEELi32EdSV_dSE_dSV_NSR_13OpMultiplyAddEEENSB_ILi1ELi1EEEEELi1ELb0EbEENSB_ILi0ELi0EEES1D_Li1EEELi3ELNS1_23SharedMemoryClearOptionE0EbEES1G_NS_8epilogue11threadblock8EpilogueIS7_S1C_Li1ENS1I_27PredicatedTileIteratorBlas3INS1I_26OutputTileOptimalThreadMapINS1I_15OutputTileShapeILi64ELi8ELi4ELi1ELi1EEENS1M_ILi1ELi4ELi1ELi1ELi4EEELi256ELi1ELi64EEEdLNS_8BlasModeE1EEENS1H_4warp24FragmentIteratorTensorOpIS14_S17_dNSK_IdLi2ELb1EEESV_EENS1S_20TileIteratorTensorOpIS14_S17_dSV_EENS1I_18SharedLoadIteratorINS1P_18CompactedThreadMapEdLi8EEENS1H_6thread17LinearCombinationIdLi1EddLNS21_9ScaleType4KindE0ELNS_15FloatRoundStyleE2EdEENSB_ILi0ELi4EEELi1ELi1EEENS4_30GemmIdentityThreadblockSwizzleILi1EEELNS_8FillModeE1ELS1Q_1EEEEEvNT_6ParamsE --------------------------
	.section	.nv.constant0._ZN7cutlass6KernelINS_4gemm6kernel15Rank2KUniversalINS1_11threadblock13MmaMultistageINS1_9GemmShapeILi128ELi64ELi16EEENS_9transform11threadblock28PredicatedTileAccessIteratorINS_11MatrixShapeILi128ELi16EEEdNS_6layout11ColumnMajorELi1ENS8_31PitchLinearWarpStripedThreadMapINS_16PitchLinearShapeILi128ELi16EEELi256ENSG_ILi16ELi2EEELi1EEENS_5ArrayIdLi1ELb1EEELb0ENSD_9NoPermuteEEENS9_25RegularTileAccessIteratorISC_dNSD_43ColumnMajorTensorOpMultiplicandCongruous64bELi1ESJ_Li8EEELNS_4arch14CacheOperation4KindE0ENSA_INSB_ILi16ELi64EEEdNSD_8RowMajorELi0ENSF_INSG_ILi64ELi16EEELi256ESI_Li1EEESL_Lb0ESM_EENSO_ISU_dNSD_40RowMajorTensorOpMultiplicandCongruous64bELi0ESX_Li8EEELST_0EdSV_NS4_9MmaPolicyINS1_4warp11MmaTensorOpINS6_ILi32ELi32ELi16EEEdSP_dSZ_dSV_NS12_17MmaTensorOpPolicyINSR_3MmaINS6_ILi8ELi8ELi4EEELi32EdSV_dSE_dSV_NSR_13OpMultiplyAddEEENSB_ILi1ELi1EEEEELi1ELb0EbEENSB_ILi0ELi0EEES1D_Li1EEELi3ELNS1_23SharedMemoryClearOptionE0EbEES1G_NS_8epilogue11threadblock8EpilogueIS7_S1C_Li1ENS1I_27PredicatedTileIteratorBlas3INS1I_26OutputTileOptimalThreadMapINS1I_15OutputTileShapeILi64ELi8ELi4ELi1ELi1EEENS1M_ILi1ELi4ELi1ELi1ELi4EEELi256ELi1ELi64EEEdLNS_8BlasModeE1EEENS1H_4warp24FragmentIteratorTensorOpIS14_S17_dNSK_IdLi2ELb1EEESV_EENS1S_20TileIteratorTensorOpIS14_S17_dSV_EENS1I_18SharedLoadIteratorINS1P_18CompactedThreadMapEdLi8EEENS1H_6thread17LinearCombinationIdLi1EddLNS21_9ScaleType4KindE0ELNS_15FloatRoundStyleE2EdEENSB_ILi0ELi4EEELi1ELi1EEENS4_30GemmIdentityThreadblockSwizzleILi1EEELNS_8FillModeE1ELS1Q_1EEEEEvNT_6ParamsE,"a",@progbits
	.sectionflags	@""
	.align	4
.nv.constant0._ZN7cutlass6KernelINS_4gemm6kernel15Rank2KUniversalINS1_11threadblock13MmaMultistageINS1_9GemmShapeILi128ELi64ELi16EEENS_9transform11threadblock28PredicatedTileAccessIteratorINS_11MatrixShapeILi128ELi16EEEdNS_6layout11ColumnMajorELi1ENS8_31PitchLinearWarpStripedThreadMapINS_16PitchLinearShapeILi128ELi16EEELi256ENSG_ILi16ELi2EEELi1EEENS_5ArrayIdLi1ELb1EEELb0ENSD_9NoPermuteEEENS9_25RegularTileAccessIteratorISC_dNSD_43ColumnMajorTensorOpMultiplicandCongruous64bELi1ESJ_Li8EEELNS_4arch14CacheOperation4KindE0ENSA_INSB_ILi16ELi64EEEdNSD_8RowMajorELi0ENSF_INSG_ILi64ELi16EEELi256ESI_Li1EEESL_Lb0ESM_EENSO_ISU_dNSD_40RowMajorTensorOpMultiplicandCongruous64bELi0ESX_Li8EEELST_0EdSV_NS4_9MmaPolicyINS1_4warp11MmaTensorOpINS6_ILi32ELi32ELi16EEEdSP_dSZ_dSV_NS12_17MmaTensorOpPolicyINSR_3MmaINS6_ILi8ELi8ELi4EEELi32EdSV_dSE_dSV_NSR_13OpMultiplyAddEEENSB_ILi1ELi1EEEEELi1ELb0EbEENSB_ILi0ELi0EEES1D_Li1EEELi3ELNS1_23SharedMemoryClearOptionE0EbEES1G_NS_8epilogue11threadblock8EpilogueIS7_S1C_Li1ENS1I_27PredicatedTileIteratorBlas3INS1I_26OutputTileOptimalThreadMapINS1I_15OutputTileShapeILi64ELi8ELi4ELi1ELi1EEENS1M_ILi1ELi4ELi1ELi1ELi4EEELi256ELi1ELi64EEEdLNS_8BlasModeE1EEENS1H_4warp24FragmentIteratorTensorOpIS14_S17_dNSK_IdLi2ELb1EEESV_EENS1S_20TileIteratorTensorOpIS14_S17_dSV_EENS1I_18SharedLoadIteratorINS1P_18CompactedThreadMapEdLi8EEENS1H_6thread17LinearCombinationIdLi1EddLNS21_9ScaleType4KindE0ELNS_15FloatRoundStyleE2EdEENSB_ILi0ELi4EEELi1ELi1EEENS4_30GemmIdentityThreadblockSwizzleILi1EEELNS_8FillModeE1ELS1Q_1EEEEEvNT_6ParamsE:
	.zero		960


//--------------------- SYMBOLS --------------------------

	.type		.nv.reservedSmem.offset0,@object
	.size		.nv.reservedSmem.offset0,0x4
